// auto-generated by cutlass_sweep.gemm — config: {"arch": "sm_90", "cluster_m": 1, "cluster_n": 2, "dtype": "e5m2", "stages": 5, "tile_k": 64, "tile_m": 128, "tile_n": 128}
#include "cutlass/cutlass.h"
#include "cutlass/gemm/collective/collective_builder.hpp"
#include "cutlass/gemm/device/gemm_universal_adapter.h"
#include "cutlass/gemm/kernel/gemm_universal.hpp"
#include "cutlass/epilogue/collective/collective_builder.hpp"

using ElemA = cutlass::float_e5m2_t;
using ElemB = cutlass::float_e5m2_t;
using ElemCD = cutlass::float_e5m2_t;
using Acc  = float;
using TileShape    = cute::Shape<cute::_128, cute::_128, cute::_64>;
using ClusterShape = cute::Shape<cute::_1, cute::_2, cute::_1>;

using CollectiveEpilogue = typename cutlass::epilogue::collective::CollectiveBuilder<
    cutlass::arch::Sm90, cutlass::arch::OpClassTensorOp,
    TileShape, ClusterShape,
    cutlass::epilogue::collective::EpilogueTileAuto,
    Acc, Acc,
    ElemCD, cutlass::layout::RowMajor, 128 / cutlass::sizeof_bits<ElemCD>::value,
    ElemCD, cutlass::layout::RowMajor, 128 / cutlass::sizeof_bits<ElemCD>::value,
    cutlass::epilogue::collective::EpilogueScheduleAuto
  >::CollectiveOp;

using CollectiveMainloop = typename cutlass::gemm::collective::CollectiveBuilder<
    cutlass::arch::Sm90, cutlass::arch::OpClassTensorOp,
    ElemA, cutlass::layout::RowMajor, 128 / cutlass::sizeof_bits<ElemA>::value,
    ElemB, cutlass::layout::ColumnMajor, 128 / cutlass::sizeof_bits<ElemB>::value,
    Acc,
    TileShape, ClusterShape,
    cutlass::gemm::collective::StageCount<5>,
    cutlass::gemm::collective::KernelScheduleAuto
  >::CollectiveOp;

using GemmKernel = cutlass::gemm::kernel::GemmUniversal<
    cute::Shape<int,int,int,int>,
    CollectiveMainloop,
    CollectiveEpilogue
>;
using Gemm = cutlass::gemm::device::GemmUniversalAdapter<GemmKernel>;

// Force the device kernel symbol into the cubin without needing a host main.
auto* _anchor = &cutlass::device_kernel<GemmKernel>;


// ===== COMPILED SASS (sm_90a) =====

	.target	sm_90a

	.elftype	@"ET_EXEC"


//--------------------- .note.nv.tkinfo           --------------------------
	.section	.note.nv.tkinfo,"",@"SHT_NOTE"
	.sectionflags	@"SHF_NOTE_NV_TKINFO"
	.tkinfo
        /*0018*/ 	.word	0x00000002
        /*0030*/ 	.string	""
        /*0030*/ 	.string	"ptxas"
        /*0030*/ 	.string	"Cuda compilation tools, release 13.0, V13.0.88"
        /*0030*/ 	.string	"Build cuda_13.0.r13.0/compiler.36424714_0"
        /*0030*/ 	.string	"-arch sm_90a -m 64 "



//--------------------- .note.nv.cuinfo           --------------------------
	.section	.note.nv.cuinfo,"",@"SHT_NOTE"
	.sectionflags	@"SHF_NOTE_NV_CUINFO"
        /*0018*/ 	.short	0x0002
        /*001a*/ 	.short	0x005a
        /*001c*/ 	.short	0x0082
	.zero		2


//--------------------- .nv.info                  --------------------------
	.section	.nv.info,"",@"SHT_CUDA_INFO"
	.align	4


	//----- nvinfo : EIATTR_REGCOUNT
	.align		4
        /*0000*/ 	.byte	0x04, 0x2f
        /*0002*/ 	.short	(.L_12 - .L_11)
	.align		4
.L_11:
        /*0004*/ 	.word	index@(_ZN7cutlass13device_kernelINS_4gemm6kernel13GemmUniversalIN4cute5tupleIJiiiiEEENS1_10collective13CollectiveMmaINS1_37MainloopSm90TmaGmmaWarpSpecializedFP8ILi5ENS5_IJNS4_1CILi1EEENSA_ILi2EEESB_EEENS1_35KernelTmaWarpSpecializedCooperativeEEENS5_IJNSA_ILi128EEESG_NSA_ILi64EEEEEENS_12float_e5m2_tENS5_IJlSB_lEEESJ_SK_NS4_8TiledMMAINS4_8MMA_AtomIJNS4_4SM904GMMA31MMA_64x128x32_F32E5M2E5M2_SS_TNILNSO_7ScaleInE1ELSQ_1EEEEEENS4_6LayoutINS5_IJSC_SB_SB_EEENS5_IJSB_NSA_ILi0EEESV_EEEEENS5_IJNS4_10UnderscoreESY_SY_EEEEENS4_23SM90_TMA_LOAD_MULTICASTENS4_14ComposedLayoutINS4_7SwizzleILi2ELi4ELi3EEENS4_18smem_ptr_flag_bitsILi8EEENST_INS5_IJNSA_ILi8EEESH_EEENS5_IJSH_SB_EEEEEEEvNS4_8identityENS4_13SM90_TMA_LOADES1B_vS1C_EENS_8epilogue10collective6detail29Sm90TmaWarpSpecializedAdapterINS1G_15DefaultEpilogueISJ_SK_SK_NS1F_6thread17LinearCombinationISJ_Li1EffLNS1K_9ScaleType4KindE0ELNS_15FloatRoundStyleE2ESJ_EENS1_15EpilogueDefaultEEEEEvvEEEEvNT_6ParamsE)
        /*0008*/ 	.word	0x000000a8


	//----- nvinfo : EIATTR_FRAME_SIZE
	.align		4
.L_12:
        /*000c*/ 	.byte	0x04, 0x11
        /*000e*/ 	.short	(.L_14 - .L_13)
	.align		4
.L_13:
        /*0010*/ 	.word	index@(_ZN7cutlass13device_kernelINS_4gemm6kernel13GemmUniversalIN4cute5tupleIJiiiiEEENS1_10collective13CollectiveMmaINS1_37MainloopSm90TmaGmmaWarpSpecializedFP8ILi5ENS5_IJNS4_1CILi1EEENSA_ILi2EEESB_EEENS1_35KernelTmaWarpSpecializedCooperativeEEENS5_IJNSA_ILi128EEESG_NSA_ILi64EEEEEENS_12float_e5m2_tENS5_IJlSB_lEEESJ_SK_NS4_8TiledMMAINS4_8MMA_AtomIJNS4_4SM904GMMA31MMA_64x128x32_F32E5M2E5M2_SS_TNILNSO_7ScaleInE1ELSQ_1EEEEEENS4_6LayoutINS5_IJSC_SB_SB_EEENS5_IJSB_NSA_ILi0EEESV_EEEEENS5_IJNS4_10UnderscoreESY_SY_EEEEENS4_23SM90_TMA_LOAD_MULTICASTENS4_14ComposedLayoutINS4_7SwizzleILi2ELi4ELi3EEENS4_18smem_ptr_flag_bitsILi8EEENST_INS5_IJNSA_ILi8EEESH_EEENS5_IJSH_SB_EEEEEEEvNS4_8identityENS4_13SM90_TMA_LOADES1B_vS1C_EENS_8epilogue10collective6detail29Sm90TmaWarpSpecializedAdapterINS1G_15DefaultEpilogueISJ_SK_SK_NS1F_6thread17LinearCombinationISJ_Li1EffLNS1K_9ScaleType4KindE0ELNS_15FloatRoundStyleE2ESJ_EENS1_15EpilogueDefaultEEEEEvvEEEEvNT_6ParamsE)
        /*0014*/ 	.word	0x00000000


	//----- nvinfo : EIATTR_MIN_STACK_SIZE
	.align		4
.L_14:
        /*0018*/ 	.byte	0x04, 0x12
        /*001a*/ 	.short	(.L_16 - .L_15)
	.align		4
.L_15:
        /*001c*/ 	.word	index@(_ZN7cutlass13device_kernelINS_4gemm6kernel13GemmUniversalIN4cute5tupleIJiiiiEEENS1_10collective13CollectiveMmaINS1_37MainloopSm90TmaGmmaWarpSpecializedFP8ILi5ENS5_IJNS4_1CILi1EEENSA_ILi2EEESB_EEENS1_35KernelTmaWarpSpecializedCooperativeEEENS5_IJNSA_ILi128EEESG_NSA_ILi64EEEEEENS_12float_e5m2_tENS5_IJlSB_lEEESJ_SK_NS4_8TiledMMAINS4_8MMA_AtomIJNS4_4SM904GMMA31MMA_64x128x32_F32E5M2E5M2_SS_TNILNSO_7ScaleInE1ELSQ_1EEEEEENS4_6LayoutINS5_IJSC_SB_SB_EEENS5_IJSB_NSA_ILi0EEESV_EEEEENS5_IJNS4_10UnderscoreESY_SY_EEEEENS4_23SM90_TMA_LOAD_MULTICASTENS4_14ComposedLayoutINS4_7SwizzleILi2ELi4ELi3EEENS4_18smem_ptr_flag_bitsILi8EEENST_INS5_IJNSA_ILi8EEESH_EEENS5_IJSH_SB_EEEEEEEvNS4_8identityENS4_13SM90_TMA_LOADES1B_vS1C_EENS_8epilogue10collective6detail29Sm90TmaWarpSpecializedAdapterINS1G_15DefaultEpilogueISJ_SK_SK_NS1F_6thread17LinearCombinationISJ_Li1EffLNS1K_9ScaleType4KindE0ELNS_15FloatRoundStyleE2ESJ_EENS1_15EpilogueDefaultEEEEEvvEEEEvNT_6ParamsE)
        /*0020*/ 	.word	0x00000000
.L_16:


//--------------------- .nv.compat                --------------------------
	.section	.nv.compat,"",@"SHT_CUDA_COMPAT_INFO"
	.align	4
        /*0000*/ 	.byte	0x02, 0x09, 0x01, 0x00, 0x02, 0x02, 0x04, 0x00, 0x02, 0x05, 0x05, 0x00, 0x03, 0x07, 0x01, 0x01
        /*0010*/ 	.byte	0x02, 0x03, 0x01, 0x00, 0x02, 0x06, 0x01, 0x00, 0x04, 0x0b, 0x08, 0x00, 0x00, 0x00, 0x00, 0x00
        /*0020*/ 	.byte	0x00, 0x00, 0x00, 0x00


//--------------------- .nv.info._ZN7cutlass13device_kernelINS_4gemm6kernel13GemmUniversalIN4cute5tupleIJiiiiEEENS1_10collective13CollectiveMmaINS1_37MainloopSm90TmaGmmaWarpSpecializedFP8ILi5ENS5_IJNS4_1CILi1EEENSA_ILi2EEESB_EEENS1_35KernelTmaWarpSpecializedCooperativeEEENS5_IJNSA_ILi128EEESG_NSA_ILi64EEEEEENS_12float_e5m2_tENS5_IJlSB_lEEESJ_SK_NS4_8TiledMMAINS4_8MMA_AtomIJNS4_4SM904GMMA31MMA_64x128x32_F32E5M2E5M2_SS_TNILNSO_7ScaleInE1ELSQ_1EEEEEENS4_6LayoutINS5_IJSC_SB_SB_EEENS5_IJSB_NSA_ILi0EEESV_EEEEENS5_IJNS4_10UnderscoreESY_SY_EEEEENS4_23SM90_TMA_LOAD_MULTICASTENS4_14ComposedLayoutINS4_7SwizzleILi2ELi4ELi3EEENS4_18smem_ptr_flag_bitsILi8EEENST_INS5_IJNSA_ILi8EEESH_EEENS5_IJSH_SB_EEEEEEEvNS4_8identityENS4_13SM90_TMA_LOADES1B_vS1C_EENS_8epilogue10collective6detail29Sm90TmaWarpSpecializedAdapterINS1G_15DefaultEpilogueISJ_SK_SK_NS1F_6thread17LinearCombinationISJ_Li1EffLNS1K_9ScaleType4KindE0ELNS_15FloatRoundStyleE2ESJ_EENS1_15EpilogueDefaultEEEEEvvEEEEvNT_6ParamsE --------------------------
	.section	.nv.info._ZN7cutlass13device_kernelINS_4gemm6kernel13GemmUniversalIN4cute5tupleIJiiiiEEENS1_10collective13CollectiveMmaINS1_37MainloopSm90TmaGmmaWarpSpecializedFP8ILi5ENS5_IJNS4_1CILi1EEENSA_ILi2EEESB_EEENS1_35KernelTmaWarpSpecializedCooperativeEEENS5_IJNSA_ILi128EEESG_NSA_ILi64EEEEEENS_12float_e5m2_tENS5_IJlSB_lEEESJ_SK_NS4_8TiledMMAINS4_8MMA_AtomIJNS4_4SM904GMMA31MMA_64x128x32_F32E5M2E5M2_SS_TNILNSO_7ScaleInE1ELSQ_1EEEEEENS4_6LayoutINS5_IJSC_SB_SB_EEENS5_IJSB_NSA_ILi0EEESV_EEEEENS5_IJNS4_10UnderscoreESY_SY_EEEEENS4_23SM90_TMA_LOAD_MULTICASTENS4_14ComposedLayoutINS4_7SwizzleILi2ELi4ELi3EEENS4_18smem_ptr_flag_bitsILi8EEENST_INS5_IJNSA_ILi8EEESH_EEENS5_IJSH_SB_EEEEEEEvNS4_8identityENS4_13SM90_TMA_LOADES1B_vS1C_EENS_8epilogue10collective6detail29Sm90TmaWarpSpecializedAdapterINS1G_15DefaultEpilogueISJ_SK_SK_NS1F_6thread17LinearCombinationISJ_Li1EffLNS1K_9ScaleType4KindE0ELNS_15FloatRoundStyleE2ESJ_EENS1_15EpilogueDefaultEEEEEvvEEEEvNT_6ParamsE,"",@"SHT_CUDA_INFO"
	.sectionflags	@""
	.align	4


	//----- nvinfo : EIATTR_CUDA_API_VERSION
	.align		4
        /*0000*/ 	.byte	0x04, 0x37
        /*0002*/ 	.short	(.L_18 - .L_17)
.L_17:
        /*0004*/ 	.word	0x00000082


	//----- nvinfo : EIATTR_KPARAM_INFO
	.align		4
.L_18:
        /*0008*/ 	.byte	0x04, 0x17
        /*000a*/ 	.short	(.L_20 - .L_19)
.L_19:
        /*000c*/ 	.word	0x00000000
        /*0010*/ 	.short	0x0000
        /*0012*/ 	.short	0x0070
        /*0014*/ 	.byte	0x00, 0xf0, 0x01, 0x10


	//----- nvinfo : EIATTR_SPARSE_MMA_MASK
	.align		4
.L_20:
        /*0018*/ 	.byte	0x03, 0x50
        /*001a*/ 	.short	0x0000


	//----- nvinfo : EIATTR_MAXREG_COUNT
	.align		4
        /*001c*/ 	.byte	0x03, 0x1b
        /*001e*/ 	.short	0x00a8


	//----- nvinfo : EIATTR_NUM_BARRIERS
	.align		4
        /*0020*/ 	.byte	0x02, 0x4c
        /*0022*/ 	.byte	0x01
	.zero		1


	//----- nvinfo : EIATTR_MERCURY_ISA_VERSION
	.align		4
        /*0024*/ 	.byte	0x03, 0x5f
        /*0026*/ 	.short	0x0101


	//----- nvinfo : EIATTR_INT_WARP_WIDE_INSTR_OFFSETS
	.align		4
        /*0028*/ 	.byte	0x04, 0x31
        /*002a*/ 	.short	(.L_22 - .L_21)


	//   ....[0]....
.L_21:
        /*002c*/ 	.word	0x00000460


	//   ....[1]....
        /*0030*/ 	.word	0x00000480


	//   ....[2]....
        /*0034*/ 	.word	0x00000650


	//----- nvinfo : EIATTR_COOP_GROUP_MASK_REGIDS
	.align		4
.L_22:
        /*0038*/ 	.byte	0x04, 0x29
        /*003a*/ 	.short	(.L_24 - .L_23)


	//   ....[0]....
.L_23:
        /*003c*/ 	.word	0xffffffff


	//   ....[1]....
        /*0040*/ 	.word	0xffffffff


	//   ....[2]....
        /*0044*/ 	.word	0xffffffff


	//   ....[3]....
        /*0048*/ 	.word	0xffffffff


	//   ....[4]....
        /*004c*/ 	.word	0xffffffff


	//   ....[5]....
        /*0050*/ 	.word	0xffffffff


	//----- nvinfo : EIATTR_COOP_GROUP_INSTR_OFFSETS
	.align		4
.L_24:
        /*0054*/ 	.byte	0x04, 0x28
        /*0056*/ 	.short	(.L_26 - .L_25)


	//   ....[0]....
.L_25:
        /*0058*/ 	.word	0x00000060


	//   ....[1]....
        /*005c*/ 	.word	0x00000070


	//   ....[2]....
        /*0060*/ 	.word	0x00000130


	//   ....[3]....
        /*0064*/ 	.word	0x000002e0


	//   ....[4]....
        /*0068*/ 	.word	0x00000790


	//   ....[5]....
        /*006c*/ 	.word	0x00001210


	//----- nvinfo : EIATTR_REG_RECONFIG
	.align		4
.L_26:
        /*0070*/ 	.byte	0x01, 0x54
	.zero		2


	//----- nvinfo : EIATTR_MBARRIER_INSTR_OFFSETS
	.align		4
        /*0074*/ 	.byte	0x04, 0x39
        /*0076*/ 	.short	(.L_28 - .L_27)


	//   ....[0]....
.L_27:
        /*0078*/ 	.word	0x00000230
        /*007c*/ 	.word	0x000000ff
        /*0080*/ 	.word	0x00000000
        /*0084*/ 	.short	0x0100
        /*0086*/ 	.byte	0x08
	.zero		1


	//   ....[1]....
        /*0088*/ 	.word	0x00000240
        /*008c*/ 	.word	0x000000ff
        /*0090*/ 	.word	0x00000028
        /*0094*/ 	.short	0x0100
        /*0096*/ 	.byte	0x08
	.zero		1


	//   ....[2]....
        /*0098*/ 	.word	0x00000250
        /*009c*/ 	.word	0x000000ff
        /*00a0*/ 	.word	0x00000008
        /*00a4*/ 	.short	0x0100
        /*00a6*/ 	.byte	0x08
	.zero		1


	//   ....[3]....
        /*00a8*/ 	.word	0x00000260
        /*00ac*/ 	.word	0x000000ff
        /*00b0*/ 	.word	0x00000030
        /*00b4*/ 	.short	0x0100
        /*00b6*/ 	.byte	0x08
	.zero		1


	//   ....[4]....
        /*00b8*/ 	.word	0x00000270
        /*00bc*/ 	.word	0x000000ff
        /*00c0*/ 	.word	0x00000010
        /*00c4*/ 	.short	0x0100
        /*00c6*/ 	.byte	0x08
	.zero		1


	//   ....[5]....
        /*00c8*/ 	.word	0x00000280
        /*00cc*/ 	.word	0x000000ff
        /*00d0*/ 	.word	0x00000038
        /*00d4*/ 	.short	0x0100
        /*00d6*/ 	.byte	0x08
	.zero		1


	//   ....[6]....
        /*00d8*/ 	.word	0x00000290
        /*00dc*/ 	.word	0x000000ff
        /*00e0*/ 	.word	0x00000018
        /*00e4*/ 	.short	0x0100
        /*00e6*/ 	.byte	0x08
	.zero		1


	//   ....[7]....
        /*00e8*/ 	.word	0x000002a0
        /*00ec*/ 	.word	0x000000ff
        /*00f0*/ 	.word	0x00000040
        /*00f4*/ 	.short	0x0100
        /*00f6*/ 	.byte	0x08
	.zero		1


	//   ....[8]....
        /*00f8*/ 	.word	0x000002b0
        /*00fc*/ 	.word	0x000000ff
        /*0100*/ 	.word	0x00000020
        /*0104*/ 	.short	0x0100
        /*0106*/ 	.byte	0x08
	.zero		1


	//   ....[9]....
        /*0108*/ 	.word	0x000002c0
        /*010c*/ 	.word	0x000000ff
        /*0110*/ 	.word	0x00000048
        /*0114*/ 	.short	0x0100
        /*0116*/ 	.byte	0x08
	.zero		1


	//   ....[10]....
        /*0118*/ 	.word	0x000006f0
        /*011c*/ 	.word	0x000000ff
        /*0120*/ 	.word	0x00000060
        /*0124*/ 	.short	0x0100
        /*0126*/ 	.byte	0x06
	.zero		1


	//   ....[11]....
        /*0128*/ 	.word	0x00000740
        /*012c*/ 	.word	0x000000ff
        /*0130*/ 	.word	0x00000068
        /*0134*/ 	.short	0x0100
        /*0136*/ 	.byte	0x06
	.zero		1


	//   ....[12]....
        /*0138*/ 	.word	0x00001730
        /*013c*/ 	.word	0x000000ff
        /*0140*/ 	.word	0x00000000
        /*0144*/ 	.short	0x010a
        /*0146*/ 	.byte	0x06
	.zero		1


	//   ....[13]....
        /*0148*/ 	.word	0x00001770
        /*014c*/ 	.word	0x000000ff
        /*0150*/ 	.word	0x00000000
        /*0154*/ 	.short	0x010a
        /*0156*/ 	.byte	0x06
	.zero		1


	//   ....[14]....
        /*0158*/ 	.word	0x00002090
        /*015c*/ 	.word	0x000000ff
        /*0160*/ 	.word	0x00000000
        /*0164*/ 	.short	0x010a
        /*0166*/ 	.byte	0x0c
	.zero		1


	//   ....[15]....
        /*0168*/ 	.word	0x000020d0
        /*016c*/ 	.word	0x000000ff
        /*0170*/ 	.word	0x00000000
        /*0174*/ 	.short	0x010a
        /*0176*/ 	.byte	0x0c
	.zero		1


	//   ....[16]....
        /*0178*/ 	.word	0x00002700
        /*017c*/ 	.word	0x0000008e
        /*0180*/ 	.word	0x00000000
        /*0184*/ 	.short	0x0101
        /*0186*/ 	.byte	0x3f
	.zero		1


	//   ....[17]....
        /*0188*/ 	.word	0x00002d80
        /*018c*/ 	.word	0x0000000b
        /*0190*/ 	.word	0x00000000
        /*0194*/ 	.short	0x0101
        /*0196*/ 	.byte	0x3f
	.zero		1


	//   ....[18]....
        /*0198*/ 	.word	0x00008670
        /*019c*/ 	.word	0x00000016
        /*01a0*/ 	.word	0x00000028
        /*01a4*/ 	.short	0x010a
        /*01a6*/ 	.byte	0x3f
	.zero		1


	//   ....[19]....
        /*01a8*/ 	.word	0x000089e0
        /*01ac*/ 	.word	0x00000008
        /*01b0*/ 	.word	0x00000068
        /*01b4*/ 	.short	0x0101
        /*01b6*/ 	.byte	0x3f
	.zero		1


	//   ....[20]....
        /*01b8*/ 	.word	0x00009100
        /*01bc*/ 	.word	0x00000006
        /*01c0*/ 	.word	0x00000000
        /*01c4*/ 	.short	0x010a
        /*01c6*/ 	.byte	0x3f
	.zero		1


	//   ....[21]....
        /*01c8*/ 	.word	0x00009180
        /*01cc*/ 	.word	0x00000007
        /*01d0*/ 	.word	0x00000000
        /*01d4*/ 	.short	0x010a
        /*01d6*/ 	.byte	0x3f
	.zero		1


	//   ....[22]....
        /*01d8*/ 	.word	0x00009210
        /*01dc*/ 	.word	0x0000000a
        /*01e0*/ 	.word	0x00000000
        /*01e4*/ 	.short	0x010a
        /*01e6*/ 	.byte	0x3f
	.zero		1


	//   ....[23]....
        /*01e8*/ 	.word	0x000092a0
        /*01ec*/ 	.word	0x0000000b
        /*01f0*/ 	.word	0x00000000
        /*01f4*/ 	.short	0x010a
        /*01f6*/ 	.byte	0x3f
	.zero		1


	//   ....[24]....
        /*01f8*/ 	.word	0x00009330
        /*01fc*/ 	.word	0x00000003
        /*0200*/ 	.word	0x00000000
        /*0204*/ 	.short	0x010a
        /*0206*/ 	.byte	0x3f
	.zero		1


	//   ....[25]....
        /*0208*/ 	.word	0x000093a0
        /*020c*/ 	.word	0x0000000c
        /*0210*/ 	.word	0x00000000
        /*0214*/ 	.short	0x010a
        /*0216*/ 	.byte	0x3f
	.zero		1


	//   ....[26]....
        /*0218*/ 	.word	0x00009400
        /*021c*/ 	.word	0x0000008e
        /*0220*/ 	.word	0x00000000
        /*0224*/ 	.short	0x010a
        /*0226*/ 	.byte	0x3f
	.zero		1


	//   ....[27]....
        /*0228*/ 	.word	0x000094d0
        /*022c*/ 	.word	0x00000016
        /*0230*/ 	.word	0x00000028
        /*0234*/ 	.short	0x010a
        /*0236*/ 	.byte	0x3f
	.zero		1


	//   ....[28]....
        /*0238*/ 	.word	0x000095a0
        /*023c*/ 	.word	0x00000006
        /*0240*/ 	.word	0x00000000
        /*0244*/ 	.short	0x010a
        /*0246*/ 	.byte	0x3f
	.zero		1


	//   ....[29]....
        /*0248*/ 	.word	0x000095f0
        /*024c*/ 	.word	0x00000007
        /*0250*/ 	.word	0x00000000
        /*0254*/ 	.short	0x010a
        /*0256*/ 	.byte	0x3f
	.zero		1


	//   ....[30]....
        /*0258*/ 	.word	0x00009640
        /*025c*/ 	.word	0x0000000a
        /*0260*/ 	.word	0x00000000
        /*0264*/ 	.short	0x010a
        /*0266*/ 	.byte	0x3f
	.zero		1


	//   ....[31]....
        /*0268*/ 	.word	0x00009690
        /*026c*/ 	.word	0x0000000b
        /*0270*/ 	.word	0x00000000
        /*0274*/ 	.short	0x010a
        /*0276*/ 	.byte	0x3f
	.zero		1


	//----- nvinfo : EIATTR_NUM_MBARRIERS
	.align		4
.L_28:
        /*0278*/ 	.byte	0x03, 0x38
        /*027a*/ 	.short	0x000c


	//----- nvinfo : EIATTR_EXIT_INSTR_OFFSETS
	.align		4
        /*027c*/ 	.byte	0x04, 0x1c
        /*027e*/ 	.short	(.L_30 - .L_29)


	//   ....[0]....
.L_29:
        /*0280*/ 	.word	0x000008f0


	//   ....[1]....
        /*0284*/ 	.word	0x000010e0


	//   ....[2]....
        /*0288*/ 	.word	0x00007d90


	//   ....[3]....
        /*028c*/ 	.word	0x000082f0


	//   ....[4]....
        /*0290*/ 	.word	0x00009380


	//----- nvinfo : EIATTR_MAX_THREADS
	.align		4
.L_30:
        /*0294*/ 	.byte	0x04, 0x05
        /*0296*/ 	.short	(.L_32 - .L_31)
.L_31:
        /*0298*/ 	.word	0x00000180
        /*029c*/ 	.word	0x00000001
        /*02a0*/ 	.word	0x00000001


	//----- nvinfo : EIATTR_CRS_STACK_SIZE
	.align		4
.L_32:
        /*02a4*/ 	.byte	0x04, 0x1e
        /*02a6*/ 	.short	(.L_34 - .L_33)
.L_33:
        /*02a8*/ 	.word	0x00000000


	//----- nvinfo : EIATTR_CBANK_PARAM_SIZE
	.align		4
.L_34:
        /*02ac*/ 	.byte	0x03, 0x19
        /*02ae*/ 	.short	0x0470


	//----- nvinfo : EIATTR_PARAM_CBANK
	.align		4
        /*02b0*/ 	.byte	0x04, 0x0a
        /*02b2*/ 	.short	(.L_36 - .L_35)
	.align		4
.L_35:
        /*02b4*/ 	.word	index@(.nv.constant0._ZN7cutlass13device_kernelINS_4gemm6kernel13GemmUniversalIN4cute5tupleIJiiiiEEENS1_10collective13CollectiveMmaINS1_37MainloopSm90TmaGmmaWarpSpecializedFP8ILi5ENS5_IJNS4_1CILi1EEENSA_ILi2EEESB_EEENS1_35KernelTmaWarpSpecializedCooperativeEEENS5_IJNSA_ILi128EEESG_NSA_ILi64EEEEEENS_12float_e5m2_tENS5_IJlSB_lEEESJ_SK_NS4_8TiledMMAINS4_8MMA_AtomIJNS4_4SM904GMMA31MMA_64x128x32_F32E5M2E5M2_SS_TNILNSO_7ScaleInE1ELSQ_1EEEEEENS4_6LayoutINS5_IJSC_SB_SB_EEENS5_IJSB_NSA_ILi0EEESV_EEEEENS5_IJNS4_10UnderscoreESY_SY_EEEEENS4_23SM90_TMA_LOAD_MULTICASTENS4_14ComposedLayoutINS4_7SwizzleILi2ELi4ELi3EEENS4_18smem_ptr_flag_bitsILi8EEENST_INS5_IJNSA_ILi8EEESH_EEENS5_IJSH_SB_EEEEEEEvNS4_8identityENS4_13SM90_TMA_LOADES1B_vS1C_EENS_8epilogue10collective6detail29Sm90TmaWarpSpecializedAdapterINS1G_15DefaultEpilogueISJ_SK_SK_NS1F_6thread17LinearCombinationISJ_Li1EffLNS1K_9ScaleType4KindE0ELNS_15FloatRoundStyleE2ESJ_EENS1_15EpilogueDefaultEEEEEvvEEEEvNT_6ParamsE)
        /*02b8*/ 	.short	0x0210
        /*02ba*/ 	.short	0x0470


	//----- nvinfo : EIATTR_SW_WAR
	.align		4
.L_36:
        /*02bc*/ 	.byte	0x04, 0x36
        /*02be*/ 	.short	(.L_38 - .L_37)
.L_37:
        /*02c0*/ 	.word	0x00000008
.L_38:


//--------------------- .nv.callgraph             --------------------------
	.section	.nv.callgraph,"",@"SHT_CUDA_CALLGRAPH"
	.align	4
	.sectionentsize	8
	.align		4
        /*0000*/ 	.word	0x00000000
	.align		4
        /*0004*/ 	.word	0xffffffff
	.align		4
        /*0008*/ 	.word	0x00000000
	.align		4
        /*000c*/ 	.word	0xfffffffe
	.align		4
        /*0010*/ 	.word	0x00000000
	.align		4
        /*0014*/ 	.word	0xfffffffd
	.align		4
        /*0018*/ 	.word	0x00000000
	.align		4
        /*001c*/ 	.word	0xfffffffc


//--------------------- .nv.constant4             --------------------------
	.section	.nv.constant4,"a",@progbits
	.align	8
	.align		8
.nv.constant4:
        /*0000*/ 	.dword	_ZN39_INTERNAL_4eca7d50_4_k_cu_df59cd02_48594cuda3std3__45__cpo5beginE
	.align		8
        /*0008*/ 	.dword	_ZN39_INTERNAL_4eca7d50_4_k_cu_df59cd02_48594cuda3std3__45__cpo3endE
	.align		8
        /*0010*/ 	.dword	_ZN39_INTERNAL_4eca7d50_4_k_cu_df59cd02_48594cuda3std3__45__cpo6cbeginE
	.align		8
        /*0018*/ 	.dword	_ZN39_INTERNAL_4eca7d50_4_k_cu_df59cd02_48594cuda3std3__45__cpo4cendE
	.align		8
        /*0020*/ 	.dword	_ZN39_INTERNAL_4eca7d50_4_k_cu_df59cd02_48594cuda3std3__441_GLOBAL__N__4eca7d50_4_k_cu_df59cd02_48596ignoreE
	.align		8
        /*0028*/ 	.dword	_ZN39_INTERNAL_4eca7d50_4_k_cu_df59cd02_48594cuda3std3__419piecewise_constructE
	.align		8
        /*0030*/ 	.dword	_ZN39_INTERNAL_4eca7d50_4_k_cu_df59cd02_48594cuda3std3__48in_placeE
	.align		8
        /*0038*/ 	.dword	_ZN39_INTERNAL_4eca7d50_4_k_cu_df59cd02_48594cuda3std6ranges3__45__cpo4swapE
	.align		8
        /*0040*/ 	.dword	_ZN39_INTERNAL_4eca7d50_4_k_cu_df59cd02_48594cuda3std6ranges3__45__cpo9iter_moveE
	.align		8
        /*0048*/ 	.dword	_ZN39_INTERNAL_4eca7d50_4_k_cu_df59cd02_48594cute7productE
	.align		8
        /*0050*/ 	.dword	_ZN39_INTERNAL_4eca7d50_4_k_cu_df59cd02_48594cute1_E


//--------------------- .text._ZN7cutlass13device_kernelINS_4gemm6kernel13GemmUniversalIN4cute5tupleIJiiiiEEENS1_10collective13CollectiveMmaINS1_37MainloopSm90TmaGmmaWarpSpecializedFP8ILi5ENS5_IJNS4_1CILi1EEENSA_ILi2EEESB_EEENS1_35KernelTmaWarpSpecializedCooperativeEEENS5_IJNSA_ILi128EEESG_NSA_ILi64EEEEEENS_12float_e5m2_tENS5_IJlSB_lEEESJ_SK_NS4_8TiledMMAINS4_8MMA_AtomIJNS4_4SM904GMMA31MMA_64x128x32_F32E5M2E5M2_SS_TNILNSO_7ScaleInE1ELSQ_1EEEEEENS4_6LayoutINS5_IJSC_SB_SB_EEENS5_IJSB_NSA_ILi0EEESV_EEEEENS5_IJNS4_10UnderscoreESY_SY_EEEEENS4_23SM90_TMA_LOAD_MULTICASTENS4_14ComposedLayoutINS4_7SwizzleILi2ELi4ELi3EEENS4_18smem_ptr_flag_bitsILi8EEENST_INS5_IJNSA_ILi8EEESH_EEENS5_IJSH_SB_EEEEEEEvNS4_8identityENS4_13SM90_TMA_LOADES1B_vS1C_EENS_8epilogue10collective6detail29Sm90TmaWarpSpecializedAdapterINS1G_15DefaultEpilogueISJ_SK_SK_NS1F_6thread17LinearCombinationISJ_Li1EffLNS1K_9ScaleType4KindE0ELNS_15FloatRoundStyleE2ESJ_EENS1_15EpilogueDefaultEEEEEvvEEEEvNT_6ParamsE --------------------------
	.section	.text._ZN7cutlass13device_kernelINS_4gemm6kernel13GemmUniversalIN4cute5tupleIJiiiiEEENS1_10collective13CollectiveMmaINS1_37MainloopSm90TmaGmmaWarpSpecializedFP8ILi5ENS5_IJNS4_1CILi1EEENSA_ILi2EEESB_EEENS1_35KernelTmaWarpSpecializedCooperativeEEENS5_IJNSA_ILi128EEESG_NSA_ILi64EEEEEENS_12float_e5m2_tENS5_IJlSB_lEEESJ_SK_NS4_8TiledMMAINS4_8MMA_AtomIJNS4_4SM904GMMA31MMA_64x128x32_F32E5M2E5M2_SS_TNILNSO_7ScaleInE1ELSQ_1EEEEEENS4_6LayoutINS5_IJSC_SB_SB_EEENS5_IJSB_NSA_ILi0EEESV_EEEEENS5_IJNS4_10UnderscoreESY_SY_EEEEENS4_23SM90_TMA_LOAD_MULTICASTENS4_14ComposedLayoutINS4_7SwizzleILi2ELi4ELi3EEENS4_18smem_ptr_flag_bitsILi8EEENST_INS5_IJNSA_ILi8EEESH_EEENS5_IJSH_SB_EEEEEEEvNS4_8identityENS4_13SM90_TMA_LOADES1B_vS1C_EENS_8epilogue10collective6detail29Sm90TmaWarpSpecializedAdapterINS1G_15DefaultEpilogueISJ_SK_SK_NS1F_6thread17LinearCombinationISJ_Li1EffLNS1K_9ScaleType4KindE0ELNS_15FloatRoundStyleE2ESJ_EENS1_15EpilogueDefaultEEEEEvvEEEEvNT_6ParamsE,"ax",@progbits
	.align	128
.text._ZN7cutlass13device_kernelINS_4gemm6kernel13GemmUniversalIN4cute5tupleIJiiiiEEENS1_10collective13CollectiveMmaINS1_37MainloopSm90TmaGmmaWarpSpecializedFP8ILi5ENS5_IJNS4_1CILi1EEENSA_ILi2EEESB_EEENS1_35KernelTmaWarpSpecializedCooperativeEEENS5_IJNSA_ILi128EEESG_NSA_ILi64EEEEEENS_12float_e5m2_tENS5_IJlSB_lEEESJ_SK_NS4_8TiledMMAINS4_8MMA_AtomIJNS4_4SM904GMMA31MMA_64x128x32_F32E5M2E5M2_SS_TNILNSO_7ScaleInE1ELSQ_1EEEEEENS4_6LayoutINS5_IJSC_SB_SB_EEENS5_IJSB_NSA_ILi0EEESV_EEEEENS5_IJNS4_10UnderscoreESY_SY_EEEEENS4_23SM90_TMA_LOAD_MULTICASTENS4_14ComposedLayoutINS4_7SwizzleILi2ELi4ELi3EEENS4_18smem_ptr_flag_bitsILi8EEENST_INS5_IJNSA_ILi8EEESH_EEENS5_IJSH_SB_EEEEEEEvNS4_8identityENS4_13SM90_TMA_LOADES1B_vS1C_EENS_8epilogue10collective6detail29Sm90TmaWarpSpecializedAdapterINS1G_15DefaultEpilogueISJ_SK_SK_NS1F_6thread17LinearCombinationISJ_Li1EffLNS1K_9ScaleType4KindE0ELNS_15FloatRoundStyleE2ESJ_EENS1_15EpilogueDefaultEEEEEvvEEEEvNT_6ParamsE:
        .type           _ZN7cutlass13device_kernelINS_4gemm6kernel13GemmUniversalIN4cute5tupleIJiiiiEEENS1_10collective13CollectiveMmaINS1_37MainloopSm90TmaGmmaWarpSpecializedFP8ILi5ENS5_IJNS4_1CILi1EEENSA_ILi2EEESB_EEENS1_35KernelTmaWarpSpecializedCooperativeEEENS5_IJNSA_ILi128EEESG_NSA_ILi64EEEEEENS_12float_e5m2_tENS5_IJlSB_lEEESJ_SK_NS4_8TiledMMAINS4_8MMA_AtomIJNS4_4SM904GMMA31MMA_64x128x32_F32E5M2E5M2_SS_TNILNSO_7ScaleInE1ELSQ_1EEEEEENS4_6LayoutINS5_IJSC_SB_SB_EEENS5_IJSB_NSA_ILi0EEESV_EEEEENS5_IJNS4_10UnderscoreESY_SY_EEEEENS4_23SM90_TMA_LOAD_MULTICASTENS4_14ComposedLayoutINS4_7SwizzleILi2ELi4ELi3EEENS4_18smem_ptr_flag_bitsILi8EEENST_INS5_IJNSA_ILi8EEESH_EEENS5_IJSH_SB_EEEEEEEvNS4_8identityENS4_13SM90_TMA_LOADES1B_vS1C_EENS_8epilogue10collective6detail29Sm90TmaWarpSpecializedAdapterINS1G_15DefaultEpilogueISJ_SK_SK_NS1F_6thread17LinearCombinationISJ_Li1EffLNS1K_9ScaleType4KindE0ELNS_15FloatRoundStyleE2ESJ_EENS1_15EpilogueDefaultEEEEEvvEEEEvNT_6ParamsE,@function
        .size           _ZN7cutlass13device_kernelINS_4gemm6kernel13GemmUniversalIN4cute5tupleIJiiiiEEENS1_10collective13CollectiveMmaINS1_37MainloopSm90TmaGmmaWarpSpecializedFP8ILi5ENS5_IJNS4_1CILi1EEENSA_ILi2EEESB_EEENS1_35KernelTmaWarpSpecializedCooperativeEEENS5_IJNSA_ILi128EEESG_NSA_ILi64EEEEEENS_12float_e5m2_tENS5_IJlSB_lEEESJ_SK_NS4_8TiledMMAINS4_8MMA_AtomIJNS4_4SM904GMMA31MMA_64x128x32_F32E5M2E5M2_SS_TNILNSO_7ScaleInE1ELSQ_1EEEEEENS4_6LayoutINS5_IJSC_SB_SB_EEENS5_IJSB_NSA_ILi0EEESV_EEEEENS5_IJNS4_10UnderscoreESY_SY_EEEEENS4_23SM90_TMA_LOAD_MULTICASTENS4_14ComposedLayoutINS4_7SwizzleILi2ELi4ELi3EEENS4_18smem_ptr_flag_bitsILi8EEENST_INS5_IJNSA_ILi8EEESH_EEENS5_IJSH_SB_EEEEEEEvNS4_8identityENS4_13SM90_TMA_LOADES1B_vS1C_EENS_8epilogue10collective6detail29Sm90TmaWarpSpecializedAdapterINS1G_15DefaultEpilogueISJ_SK_SK_NS1F_6thread17LinearCombinationISJ_Li1EffLNS1K_9ScaleType4KindE0ELNS_15FloatRoundStyleE2ESJ_EENS1_15EpilogueDefaultEEEEEvvEEEEvNT_6ParamsE,(.L_x_208 - _ZN7cutlass13device_kernelINS_4gemm6kernel13GemmUniversalIN4cute5tupleIJiiiiEEENS1_10collective13CollectiveMmaINS1_37MainloopSm90TmaGmmaWarpSpecializedFP8ILi5ENS5_IJNS4_1CILi1EEENSA_ILi2EEESB_EEENS1_35KernelTmaWarpSpecializedCooperativeEEENS5_IJNSA_ILi128EEESG_NSA_ILi64EEEEEENS_12float_e5m2_tENS5_IJlSB_lEEESJ_SK_NS4_8TiledMMAINS4_8MMA_AtomIJNS4_4SM904GMMA31MMA_64x128x32_F32E5M2E5M2_SS_TNILNSO_7ScaleInE1ELSQ_1EEEEEENS4_6LayoutINS5_IJSC_SB_SB_EEENS5_IJSB_NSA_ILi0EEESV_EEEEENS5_IJNS4_10UnderscoreESY_SY_EEEEENS4_23SM90_TMA_LOAD_MULTICASTENS4_14ComposedLayoutINS4_7SwizzleILi2ELi4ELi3EEENS4_18smem_ptr_flag_bitsILi8EEENST_INS5_IJNSA_ILi8EEESH_EEENS5_IJSH_SB_EEEEEEEvNS4_8identityENS4_13SM90_TMA_LOADES1B_vS1C_EENS_8epilogue10collective6detail29Sm90TmaWarpSpecializedAdapterINS1G_15DefaultEpilogueISJ_SK_SK_NS1F_6thread17LinearCombinationISJ_Li1EffLNS1K_9ScaleType4KindE0ELNS_15FloatRoundStyleE2ESJ_EENS1_15EpilogueDefaultEEEEEvvEEEEvNT_6ParamsE)
        .other          _ZN7cutlass13device_kernelINS_4gemm6kernel13GemmUniversalIN4cute5tupleIJiiiiEEENS1_10collective13CollectiveMmaINS1_37MainloopSm90TmaGmmaWarpSpecializedFP8ILi5ENS5_IJNS4_1CILi1EEENSA_ILi2EEESB_EEENS1_35KernelTmaWarpSpecializedCooperativeEEENS5_IJNSA_ILi128EEESG_NSA_ILi64EEEEEENS_12float_e5m2_tENS5_IJlSB_lEEESJ_SK_NS4_8TiledMMAINS4_8MMA_AtomIJNS4_4SM904GMMA31MMA_64x128x32_F32E5M2E5M2_SS_TNILNSO_7ScaleInE1ELSQ_1EEEEEENS4_6LayoutINS5_IJSC_SB_SB_EEENS5_IJSB_NSA_ILi0EEESV_EEEEENS5_IJNS4_10UnderscoreESY_SY_EEEEENS4_23SM90_TMA_LOAD_MULTICASTENS4_14ComposedLayoutINS4_7SwizzleILi2ELi4ELi3EEENS4_18smem_ptr_flag_bitsILi8EEENST_INS5_IJNSA_ILi8EEESH_EEENS5_IJSH_SB_EEEEEEEvNS4_8identityENS4_13SM90_TMA_LOADES1B_vS1C_EENS_8epilogue10collective6detail29Sm90TmaWarpSpecializedAdapterINS1G_15DefaultEpilogueISJ_SK_SK_NS1F_6thread17LinearCombinationISJ_Li1EffLNS1K_9ScaleType4KindE0ELNS_15FloatRoundStyleE2ESJ_EENS1_15EpilogueDefaultEEEEEvvEEEEvNT_6ParamsE,@"STO_CUDA_ENTRY STV_DEFAULT"
_ZN7cutlass13device_kernelINS_4gemm6kernel13GemmUniversalIN4cute5tupleIJiiiiEEENS1_10collective13CollectiveMmaINS1_37MainloopSm90TmaGmmaWarpSpecializedFP8ILi5ENS5_IJNS4_1CILi1EEENSA_ILi2EEESB_EEENS1_35KernelTmaWarpSpecializedCooperativeEEENS5_IJNSA_ILi128EEESG_NSA_ILi64EEEEEENS_12float_e5m2_tENS5_IJlSB_lEEESJ_SK_NS4_8TiledMMAINS4_8MMA_AtomIJNS4_4SM904GMMA31MMA_64x128x32_F32E5M2E5M2_SS_TNILNSO_7ScaleInE1ELSQ_1EEEEEENS4_6LayoutINS5_IJSC_SB_SB_EEENS5_IJSB_NSA_ILi0EEESV_EEEEENS5_IJNS4_10UnderscoreESY_SY_EEEEENS4_23SM90_TMA_LOAD_MULTICASTENS4_14ComposedLayoutINS4_7SwizzleILi2ELi4ELi3EEENS4_18smem_ptr_flag_bitsILi8EEENST_INS5_IJNSA_ILi8EEESH_EEENS5_IJSH_SB_EEEEEEEvNS4_8identityENS4_13SM90_TMA_LOADES1B_vS1C_EENS_8epilogue10collective6detail29Sm90TmaWarpSpecializedAdapterINS1G_15DefaultEpilogueISJ_SK_SK_NS1F_6thread17LinearCombinationISJ_Li1EffLNS1K_9ScaleType4KindE0ELNS_15FloatRoundStyleE2ESJ_EENS1_15EpilogueDefaultEEEEEvvEEEEvNT_6ParamsE:
[----:B------:R-:W-:Y:S01]  /*0000*/  LDC R1, c[0x0][0x28] ;  /* 0x00000a00ff017b82 */ /* 0x000fe20000000800 */
[----:B------:R-:W0:Y:S01]  /*0010*/  S2R R0, SR_TID.X ;  /* 0x0000000000007919 */ /* 0x000e220000002100 */
[----:B------:R-:W-:Y:S01]  /*0020*/  ELECT P0, URZ, PT ;  /* 0x00000000003f782f */ /* 0x000fe20003800000 */
[----:B------:R-:W-:Y:S01]  /*0030*/  BSSY B0, `(.L_x_0) ;  /* 0x000000f000007945 */ /* 0x000fe20003800000 */
[--C-:B0-----:R-:W-:Y:S02]  /*0040*/  SHF.R.U32.HI R2, RZ, 0x5, R0.reuse ;  /* 0x00000005ff027819 */ /* 0x101fe40000011600 */
[----:B------:R-:W-:-:S03]  /*0050*/  SHF.R.U32.HI R3, RZ, 0x7, R0 ;  /* 0x00000007ff037819 */ /* 0x000fc60000011600 */
[----:B------:R-:W0:Y:S04]  /*0060*/  SHFL.IDX PT, R6, R2, RZ, 0x1f ;  /* 0x00001fff02067589 */ /* 0x000e2800000e0000 */
[----:B------:R1:W2:Y:S01]  /*0070*/  SHFL.IDX PT, R4, R3, RZ, 0x1f ;  /* 0x00001fff03047589 */ /* 0x0002a200000e0000 */
[----:B0-----:R-:W-:-:S13]  /*0080*/  ISETP.NE.OR P0, PT, R6, RZ, !P0 ;  /* 0x000000ff0600720c */ /* 0x001fda0004705670 */
[----:B-12---:R-:W-:Y:S05]  /*0090*/  @P0 BRA `(.L_x_1) ;  /* 0x0000000000200947 */ /* 0x006fea0003800000 */
[----:B------:R-:W-:Y:S02]  /*00a0*/  ULDC.64 UR4, c[0x0][0x198] ;  /* 0x0000660000047ab9 */ /* 0x000fe40000000a00 */
[----:B------:R-:W-:Y:S02]  /*00b0*/  UIADD3 UR6, UP0, UR4, 0xf0, URZ ;  /* 0x000000f004067890 */ /* 0x000fe4000ff1e03f */
[----:B------:R-:W-:Y:S02]  /*00c0*/  UIADD3 UR4, UP1, UR4, 0x1f0, URZ ;  /* 0x000001f004047890 */ /* 0x000fe4000ff3e03f */
[----:B------:R-:W-:Y:S02]  /*00d0*/  UIADD3.X UR7, URZ, UR5, URZ, UP0, !UPT ;  /* 0x000000053f077290 */ /* 0x000fe400087fe43f */
[----:B------:R-:W-:-:S07]  /*00e0*/  UIADD3.X UR5, URZ, UR5, URZ, UP1, !UPT ;  /* 0x000000053f057290 */ /* 0x000fce0008ffe43f */
[----:B------:R0:W-:Y:S02]  /*00f0*/  UTMACCTL.PF [UR6] ;  /* 0x00000000060079b9 */ /* 0x0001e40008040000 */
[----:B------:R0:W-:Y:S02]  /*0100*/  UTMACCTL.PF [UR4] ;  /* 0x00000000040079b9 */ /* 0x0001e40008040000 */
[----:B0-----:R-:W-:Y:S01]  /*0110*/  NOP ;  /* 0x0000000000007918 */ /* 0x001fe20000000000 */
.L_x_1:
[----:B------:R-:W-:Y:S05]  /*0120*/  BSYNC B0 ;  /* 0x0000000000007941 */ /* 0x000fea0003800000 */
.L_x_0:
[----:B------:R-:W0:Y:S02]  /*0130*/  SHFL.IDX PT, R3, R2, RZ, 0x1f ;  /* 0x00001fff02037589 */ /* 0x000e2400000e0000 */
[----:B0-----:R-:W-:-:S13]  /*0140*/  ISETP.NE.AND P0, PT, R3, RZ, PT ;  /* 0x000000ff0300720c */ /* 0x001fda0003f05270 */
[----:B------:R-:W-:Y:S05]  /*0150*/  @P0 BRA `(.L_x_2) ;  /* 0x0000000000600947 */ /* 0x000fea0003800000 */
[----:B------:R-:W0:Y:S01]  /*0160*/  S2UR UR8, SR_CgaCtaId ;  /* 0x00000000000879c3 */ /* 0x000e220000008800 */
[----:B------:R-:W-:Y:S01]  /*0170*/  UMOV UR4, 0x400 ;  /* 0x0000040000047882 */ /* 0x000fe20000000000 */
[----:B------:R-:W-:Y:S01]  /*0180*/  UMOV UR5, 0x1 ;  /* 0x0000000100057882 */ /* 0x000fe20000000000 */
[----:B------:R-:W-:Y:S01]  /*0190*/  UMOV UR6, 0x4 ;  /* 0x0000000400067882 */ /* 0x000fe20000000000 */
[----:B------:R-:W-:Y:S01]  /*01a0*/  ELECT P0, URZ, PT ;  /* 0x00000000003f782f */ /* 0x000fe20003800000 */
[----:B------:R-:W-:-:S04]  /*01b0*/  UIADD3 UR6, -UR6, 0x100000, URZ ;  /* 0x0010000006067890 */ /* 0x000fc8000fffe13f */
[----:B------:R-:W-:Y:S02]  /*01c0*/  USHF.L.U32 UR7, UR6, 0xb, URZ ;  /* 0x0000000b06077899 */ /* 0x000fe4000800063f */
[----:B------:R-:W-:Y:S02]  /*01d0*/  USHF.L.U32 UR6, UR6, 0x1, URZ ;  /* 0x0000000106067899 */ /* 0x000fe4000800063f */
[----:B0-----:R-:W-:Y:S02]  /*01e0*/  ULEA UR8, UR8, UR4, 0x18 ;  /* 0x0000000408087291 */ /* 0x001fe4000f8ec03f */
[----:B------:R-:W-:-:S04]  /*01f0*/  UIADD3 UR4, -UR5, 0x100000, URZ ;  /* 0x0010000005047890 */ /* 0x000fc8000fffe13f */
[----:B------:R-:W-:Y:S02]  /*0200*/  USHF.L.U32 UR5, UR4, 0xb, URZ ;  /* 0x0000000b04057899 */ /* 0x000fe4000800063f */
[----:B------:R-:W-:Y:S01]  /*0210*/  USHF.L.U32 UR4, UR4, 0x1, URZ ;  /* 0x0000000104047899 */ /* 0x000fe2000800063f */
[----:B------:R-:W0:Y:S11]  /*0220*/  FENCE.VIEW.ASYNC.S ;  /* 0x00000000000073c6 */ /* 0x000e360000000000 */
[----:B0-----:R0:W1:Y:S01]  /*0230*/  SYNCS.EXCH.64 URZ, [UR8], UR4 ;  /* 0x00000004083f75b2 */ /* 0x0010620008000100 */
[----:B------:R0:W2:Y:S01]  /*0240*/  SYNCS.EXCH.64 URZ, [UR8+0x28], UR6 ;  /* 0x00002806083f75b2 */ /* 0x0000a20008000100 */
[----:B------:R0:W3:Y:S01]  /*0250*/  SYNCS.EXCH.64 URZ, [UR8+0x8], UR4 ;  /* 0x00000804083f75b2 */ /* 0x0000e20008000100 */
[----:B------:R0:W4:Y:S01]  /*0260*/  SYNCS.EXCH.64 URZ, [UR8+0x30], UR6 ;  /* 0x00003006083f75b2 */ /* 0x0001220008000100 */
[----:B------:R0:W0:Y:S01]  /*0270*/  SYNCS.EXCH.64 URZ, [UR8+0x10], UR4 ;  /* 0x00001004083f75b2 */ /* 0x0000220008000100 */
[----:B------:R0:W0:Y:S01]  /*0280*/  SYNCS.EXCH.64 URZ, [UR8+0x38], UR6 ;  /* 0x00003806083f75b2 */ /* 0x0000220008000100 */
[----:B------:R0:W0:Y:S01]  /*0290*/  SYNCS.EXCH.64 URZ, [UR8+0x18], UR4 ;  /* 0x00001804083f75b2 */ /* 0x0000220008000100 */
[----:B------:R0:W0:Y:S01]  /*02a0*/  SYNCS.EXCH.64 URZ, [UR8+0x40], UR6 ;  /* 0x00004006083f75b2 */ /* 0x0000220008000100 */
[----:B------:R0:W0:Y:S01]  /*02b0*/  SYNCS.EXCH.64 URZ, [UR8+0x20], UR4 ;  /* 0x00002004083f75b2 */ /* 0x0000220008000100 */
[----:B------:R0:W0:Y:S01]  /*02c0*/  SYNCS.EXCH.64 URZ, [UR8+0x48], UR6 ;  /* 0x00004806083f75b2 */ /* 0x0000220008000100 */
[----:B------:R-:W-:Y:S01]  /*02d0*/  NOP ;  /* 0x0000000000007918 */ /* 0x000fe20000000000 */
.L_x_2:
[----:B------:R-:W5:Y:S01]  /*02e0*/  SHFL.IDX PT, R2, R2, RZ, 0x1f ;  /* 0x00001fff02027589 */ /* 0x000f6200000e0000 */
[----:B------:R-:W-:Y:S01]  /*02f0*/  SHF.R.S32.HI R5, RZ, 0x1f, R0 ;  /* 0x0000001fff057819 */ /* 0x000fe20000011400 */
[----:B0-----:R-:W0:Y:S01]  /*0300*/  S2UR UR8, SR_CTAID.X ;  /* 0x00000000000879c3 */ /* 0x001e220000002500 */
[----:B------:R-:W-:Y:S01]  /*0310*/  ELECT P0, URZ, PT ;  /* 0x00000000003f782f */ /* 0x000fe20003800000 */
[----:B------:R-:W1:Y:S01]  /*0320*/  S2R R8, SR_CTAID.Y ;  /* 0x0000000000087919 */ /* 0x000e620000002600 */
[----:B------:R-:W-:Y:S01]  /*0330*/  LEA.HI R5, R5, R0, RZ, 0x7 ;  /* 0x0000000005057211 */ /* 0x000fe200078f38ff */
[----:B------:R-:W-:Y:S01]  /*0340*/  ULDC UR4, c[0x0][0x154] ;  /* 0x0000550000047ab9 */ /* 0x000fe20000000800 */
[----:B------:R-:W-:Y:S01]  /*0350*/  NOP ;  /* 0x0000000000007918 */ /* 0x000fe20000000000 */
[----:B------:R-:W-:Y:S01]  /*0360*/  NOP ;  /* 0x0000000000007918 */ /* 0x000fe20000000000 */
[----:B------:R-:W-:Y:S01]  /*0370*/  LOP3.LUT R5, R5, 0xffffff80, RZ, 0xc0, !PT ;  /* 0xffffff8005057812 */ /* 0x000fe200078ec0ff */
[----:B------:R-:W2:Y:S04]  /*0380*/  LDC R14, c[0x0][0x140] ;  /* 0x00005000ff0e7b82 */ /* 0x000ea80000000800 */
[----:B------:R-:W-:-:S04]  /*0390*/  IMAD.IADD R5, R0, 0x1, -R5 ;  /* 0x0000000100057824 */ /* 0x000fc800078e0a05 */
[----:B------:R-:W3:Y:S01]  /*03a0*/  LDC R19, c[0x0][0x148] ;  /* 0x00005200ff137b82 */ /* 0x000ee20000000800 */
[----:B------:R-:W-:Y:S02]  /*03b0*/  SHF.R.S32.HI R10, RZ, 0x1f, R5 ;  /* 0x0000001fff0a7819 */ /* 0x000fe40000011405 */
[----:B------:R-:W-:Y:S02]  /*03c0*/  LOP3.LUT P2, RZ, R5, 0x7, RZ, 0xc0, !PT ;  /* 0x0000000705ff7812 */ /* 0x000fe4000784c0ff */
[----:B------:R-:W-:Y:S02]  /*03d0*/  LEA.HI R10, R10, R5, RZ, 0x3 ;  /* 0x000000050a0a7211 */ /* 0x000fe400078f18ff */
[----:B-----5:R-:W-:Y:S01]  /*03e0*/  ISETP.NE.OR P0, PT, R2, RZ, !P0 ;  /* 0x000000ff0200720c */ /* 0x020fe20004705670 */
[----:B------:R-:W5:Y:S01]  /*03f0*/  LDC R12, c[0x0][0x144] ;  /* 0x00005100ff0c7b82 */ /* 0x000f620000000800 */
[--C-:B------:R-:W-:Y:S02]  /*0400*/  SHF.R.S32.HI R2, RZ, 0x3, R10.reuse ;  /* 0x00000003ff027819 */ /* 0x100fe4000001140a */
[----:B------:R-:W-:-:S02]  /*0410*/  SHF.R.S32.HI R7, RZ, 0x1f, R10 ;  /* 0x0000001fff077819 */ /* 0x000fc4000001140a */
[----:B------:R-:W-:Y:S02]  /*0420*/  SHF.R.S32.HI R10, RZ, 0x1f, R3 ;  /* 0x0000001fff0a7819 */ /* 0x000fe40000011403 */
[----:B------:R-:W-:Y:S02]  /*0430*/  LEA.HI R7, R7, R2, RZ, 0x2 ;  /* 0x0000000207077211 */ /* 0x000fe400078f10ff */
[----:B------:R-:W-:Y:S02]  /*0440*/  LEA.HI R10, R10, R3, RZ, 0x2 ;  /* 0x000000030a0a7211 */ /* 0x000fe400078f10ff */
[----:B------:R-:W-:Y:S01]  /*0450*/  LOP3.LUT R7, R7, 0xfffffffc, RZ, 0xc0, !PT ;  /* 0xfffffffc07077812 */ /* 0x000fe200078ec0ff */
[----:B------:R-:W-:Y:S01]  /*0460*/  VOTEU.ALL UP0, P0 ;  /* 0x00000000003f7886 */ /* 0x000fe20000000000 */
[----:B-1----:R-:W-:Y:S01]  /*0470*/  I2FP.F32.U32 R11, R8 ;  /* 0x00000008000b7245 */ /* 0x002fe20000201000 */
[----:B------:R-:W-:Y:S01]  /*0480*/  VOTEU.ALL UP1, P0 ;  /* 0x00000000003f7886 */ /* 0x000fe20000020000 */
[----:B------:R-:W-:Y:S01]  /*0490*/  LOP3.LUT R10, R10, 0x3ffffffc, RZ, 0xc0, !PT ;  /* 0x3ffffffc0a0a7812 */ /* 0x000fe200078ec0ff */
[----:B------:R-:W-:Y:S01]  /*04a0*/  IMAD.IADD R7, R2, 0x1, -R7 ;  /* 0x0000000102077824 */ /* 0x000fe200078e0a07 */
[----:B------:R-:W1:Y:S01]  /*04b0*/  @!UP0 S2UR UR7, SR_CgaCtaId ;  /* 0x00000000000789c3 */ /* 0x000e620000008800 */
[----:B0-----:R-:W-:Y:S01]  /*04c0*/  I2FP.F32.U32 R2, UR8 ;  /* 0x0000000800027c45 */ /* 0x001fe20008201000 */
[----:B------:R-:W-:Y:S01]  /*04d0*/  FMUL R13, R11, UR4 ;  /* 0x000000040b0d7c20 */ /* 0x000fe20008400000 */
[----:B------:R-:W-:Y:S01]  /*04e0*/  ULDC UR4, c[0x0][0x150] ;  /* 0x0000540000047ab9 */ /* 0x000fe20000000800 */
[----:B------:R-:W-:Y:S01]  /*04f0*/  IMAD.IADD R10, R3, 0x1, -R10 ;  /* 0x00000001030a7824 */ /* 0x000fe200078e0a0a */
[----:B------:R-:W-:Y:S01]  /*0500*/  SHF.R.S32.HI R3, RZ, 0x1f, R6 ;  /* 0x0000001fff037819 */ /* 0x000fe20000011406 */
[----:B------:R-:W-:Y:S01]  /*0510*/  FMUL R11, R2, UR4 ;  /* 0x00000004020b7c20 */ /* 0x000fe20008400000 */
[----:B------:R-:W-:Y:S01]  /*0520*/  UMOV UR4, 0x20 ;  /* 0x0000002000047882 */ /* 0x000fe20000000000 */
[----:B------:R-:W0:Y:S01]  /*0530*/  F2I.U32.TRUNC.NTZ R13, R13 ;  /* 0x0000000d000d7305 */ /* 0x000e22000020f000 */
[----:B------:R-:W-:Y:S01]  /*0540*/  LEA.HI R3, R3, R6, RZ, 0x2 ;  /* 0x0000000603037211 */ /* 0x000fe200078f10ff */
[----:B------:R-:W-:Y:S01]  /*0550*/  IMAD R7, R10, 0x4, R7 ;  /* 0x000000040a077824 */ /* 0x000fe200078e0207 */
[----:B------:R-:W-:Y:S01]  /*0560*/  @!UP0 UMOV UR6, 0x400 ;  /* 0x0000040000068882 */ /* 0x000fe20000000000 */
[----:B------:R-:W-:-:S04]  /*0570*/  @!UP0 UIADD3 UR4, -UR4, 0x100000, URZ ;  /* 0x0010000004048890 */ /* 0x000fc8000fffe13f */
[----:B------:R-:W-:Y:S02]  /*0580*/  @!UP0 USHF.L.U32 UR5, UR4, 0xb, URZ ;  /* 0x0000000b04058899 */ /* 0x000fe4000800063f */
[----:B------:R-:W-:Y:S01]  /*0590*/  @!UP0 USHF.L.U32 UR4, UR4, 0x1, URZ ;  /* 0x0000000104048899 */ /* 0x000fe2000800063f */
[----:B------:R-:W-:Y:S01]  /*05a0*/  LOP3.LUT R3, R3, 0xfffffffc, RZ, 0xc0, !PT ;  /* 0xfffffffc03037812 */ /* 0x000fe200078ec0ff */
[C---:B------:R-:W-:Y:S01]  /*05b0*/  IMAD.SHL.U32 R2, R7.reuse, 0x4, RZ ;  /* 0x0000000407027824 */ /* 0x040fe200078e00ff */
[----:B--2---:R-:W-:Y:S01]  /*05c0*/  ISETP.EQ.U32.AND P4, PT, R14, 0x1, PT ;  /* 0x000000010e00780c */ /* 0x004fe20003f82070 */
[----:B------:R-:W2:Y:S01]  /*05d0*/  F2I.U32.TRUNC.NTZ R11, R11 ;  /* 0x0000000b000b7305 */ /* 0x000ea2000020f000 */
[----:B------:R-:W-:Y:S02]  /*05e0*/  VIADD R10, R4, 0xffffffff ;  /* 0xffffffff040a7836 */ /* 0x000fe40000000000 */
[----:B------:R-:W-:Y:S01]  /*05f0*/  IMAD.IADD R6, R6, 0x1, -R3 ;  /* 0x0000000106067824 */ /* 0x000fe200078e0a03 */
[----:B------:R-:W-:-:S02]  /*0600*/  LOP3.LUT R5, R7, 0xc, R2, 0x78, !PT ;  /* 0x0000000c07057812 */ /* 0x000fc400078e7802 */
[----:B------:R-:W-:Y:S01]  /*0610*/  ISETP.GE.U32.AND P5, PT, R10, 0x2, PT ;  /* 0x000000020a00780c */ /* 0x000fe20003fa6070 */
[----:B0-----:R-:W-:Y:S01]  /*0620*/  IMAD.MOV R20, RZ, RZ, -R13 ;  /* 0x000000ffff147224 */ /* 0x001fe200078e0a0d */
[----:B-1----:R-:W-:Y:S01]  /*0630*/  @!UP0 ULEA UR6, UR7, UR6, 0x18 ;  /* 0x0000000607068291 */ /* 0x002fe2000f8ec03f */
[C---:B------:R-:W-:Y:S01]  /*0640*/  ISETP.NE.AND P1, PT, R6.reuse, 0x3, PT ;  /* 0x000000030600780c */ /* 0x040fe20003f25270 */
[----:B------:R-:W-:Y:S01]  /*0650*/  VOTEU.ALL UP0, P0 ;  /* 0x00000000003f7886 */ /* 0x000fe20000000000 */
[----:B---3--:R-:W-:Y:S01]  /*0660*/  IMAD R2, R19, R20, R8 ;  /* 0x0000001413027224 */ /* 0x008fe200078e0208 */
[----:B------:R-:W-:Y:S02]  /*0670*/  ISETP.LT.U32.AND P0, PT, R5, 0x2, !P2 ;  /* 0x000000020500780c */ /* 0x000fe40005701070 */
[----:B------:R-:W-:Y:S01]  /*0680*/  ISETP.EQ.OR P1, PT, R6, RZ, !P1 ;  /* 0x000000ff0600720c */ /* 0x000fe20004f22670 */
[----:B--2---:R-:W-:Y:S01]  /*0690*/  IMAD.MOV R11, RZ, RZ, -R11 ;  /* 0x000000ffff0b7224 */ /* 0x004fe200078e0a0b */
[----:B------:R-:W-:-:S02]  /*06a0*/  ISETP.NE.AND P3, PT, R2, R5, PT ;  /* 0x000000050200720c */ /* 0x000fc40003f65270 */
[----:B------:R-:W-:Y:S01]  /*06b0*/  ISETP.EQ.AND P1, PT, R4, RZ, P1 ;  /* 0x000000ff0400720c */ /* 0x000fe20000f22270 */
[----:B-----5:R-:W-:Y:S01]  /*06c0*/  IMAD R11, R12, R11, UR8 ;  /* 0x000000080c0b7e24 */ /* 0x020fe2000f8e020b */
[----:B------:R-:W-:Y:S01]  /*06d0*/  ISETP.NE.AND P2, PT, R4, RZ, PT ;  /* 0x000000ff0400720c */ /* 0x000fe20003f45270 */
[----:B------:R-:W0:Y:S02]  /*06e0*/  FENCE.VIEW.ASYNC.S ;  /* 0x00000000000073c6 */ /* 0x000e240000000000 */
[----:B0-----:R0:W1:Y:S01]  /*06f0*/  @!UP0 SYNCS.EXCH.64 URZ, [UR6+0x60], UR4 ;  /* 0x00006004063f85b2 */ /* 0x0010620008000100 */
[----:B------:R-:W-:Y:S02]  /*0700*/  SEL R4, RZ, 0x1, !P1 ;  /* 0x00000001ff047807 */ /* 0x000fe40004800000 */
[----:B------:R-:W-:Y:S02]  /*0710*/  ISETP.EQ.OR P3, PT, R11, RZ, !P3 ;  /* 0x000000ff0b00720c */ /* 0x000fe40005f62670 */
[----:B------:R-:W-:-:S02]  /*0720*/  SEL R4, R4, 0x2, P5 ;  /* 0x0000000204047807 */ /* 0x000fc40002800000 */
[----:B------:R-:W-:Y:S01]  /*0730*/  PLOP3.LUT P0, PT, P0, P3, PT, 0x80, 0x0 ;  /* 0x000000000000781c */ /* 0x000fe20000707070 */
[----:B------:R0:W2:Y:S01]  /*0740*/  @!UP1 SYNCS.EXCH.64 URZ, [UR6+0x68], UR4 ;  /* 0x00006804063f95b2 */ /* 0x0000a20008000100 */
[----:B------:R-:W-:Y:S01]  /*0750*/  NOP ;  /* 0x0000000000007918 */ /* 0x000fe20000000000 */
[----:B------:R-:W-:Y:S10]  /*0760*/  @!P4 BRA `(.L_x_3) ;  /* 0x000000000008c947 */ /* 0x000ff40003800000 */
[----:B-12-4-:R-:W-:Y:S01]  /*0770*/  UCGABAR_ARV ;  /* 0x00000000000079c7 */ /* 0x016fe20008000000 */
[----:B------:R-:W-:Y:S05]  /*0780*/  BRA `(.L_x_4) ;  /* 0x0000000000047947 */ /* 0x000fea0003800000 */
.L_x_3:
[----:B-12-4-:R-:W-:Y:S01]  /*0790*/  NOP ;  /* 0x0000000000007918 */ /* 0x016fe20000000000 */
.L_x_4:
[----:B------:R-:W1:Y:S01]  /*07a0*/  LDC R2, c[0x0][0x65c] ;  /* 0x00019700ff027b82 */ /* 0x000e620000000800 */
[----:B------:R-:W-:Y:S01]  /*07b0*/  IMAD.MOV.U32 R3, RZ, RZ, RZ ;  /* 0x000000ffff037224 */ /* 0x000fe200078e00ff */
[----:B-1----:R-:W-:Y:S01]  /*07c0*/  ISETP.NE.AND P3, PT, R2, 0x1, PT ;  /* 0x000000010200780c */ /* 0x002fe20003f65270 */
[----:B------:R-:W-:-:S12]  /*07d0*/  IMAD.U32 R2, RZ, RZ, UR8 ;  /* 0x00000008ff027e24 */ /* 0x000fd8000f8e00ff */
[----:B------:R-:W1:Y:S01]  /*07e0*/  @P3 LDC R15, c[0x0][0x10] ;  /* 0x00000400ff0f3b82 */ /* 0x000e620000000800 */
[----:B------:R-:W-:Y:S02]  /*07f0*/  @P3 IMAD.MOV.U32 R9, RZ, RZ, RZ ;  /* 0x000000ffff093224 */ /* 0x000fe400078e00ff */
[----:B------:R-:W-:-:S05]  /*0800*/  @P3 IMAD.MOV.U32 R7, RZ, RZ, RZ ;  /* 0x000000ffff073224 */ /* 0x000fca00078e00ff */
[----:B------:R-:W2:Y:S01]  /*0810*/  @!P3 LDC R13, c[0x0][0xc] ;  /* 0x00000300ff0dbb82 */ /* 0x000ea20000000800 */
[----:B-1----:R-:W-:-:S04]  /*0820*/  @P3 IMAD.WIDE.U32 R14, R15, UR8, R8 ;  /* 0x000000080f0e3c25 */ /* 0x002fc8000f8e0008 */
[----:B--2---:R-:W-:-:S04]  /*0830*/  @!P3 IMAD.WIDE.U32 R12, R8, R13, R2 ;  /* 0x0000000d080cb225 */ /* 0x004fc800078e0002 */
[----:B------:R-:W-:Y:S02]  /*0840*/  @P3 IMAD.MOV.U32 R2, RZ, RZ, R14 ;  /* 0x000000ffff023224 */ /* 0x000fe400078e000e */
[----:B------:R-:W-:Y:S02]  /*0850*/  @P3 IMAD.IADD R3, R15, 0x1, R7 ;  /* 0x000000010f033824 */ /* 0x000fe400078e0207 */
[----:B------:R-:W-:Y:S02]  /*0860*/  @!P3 IMAD.MOV.U32 R2, RZ, RZ, R12 ;  /* 0x000000ffff02b224 */ /* 0x000fe400078e000c */
[----:B------:R-:W-:Y:S01]  /*0870*/  @!P3 IMAD.MOV.U32 R3, RZ, RZ, R13 ;  /* 0x000000ffff03b224 */ /* 0x000fe200078e000d */
[----:B------:R-:W-:Y:S06]  /*0880*/  @!P4 BRA `(.L_x_5) ;  /* 0x00000000000cc947 */ /* 0x000fec0003800000 */
[----:B------:R-:W-:Y:S01]  /*0890*/  UCGABAR_WAIT ;  /* 0x0000000000007dc7 */ /* 0x000fe20008000000 */
[----:B------:R-:W-:Y:S01]  /*08a0*/  CCTL.IVALL ;  /* 0x00000000ff00798f */ /* 0x000fe20002000000 */
[----:B------:R-:W-:Y:S05]  /*08b0*/  BRA `(.L_x_6) ;  /* 0x0000000000047947 */ /* 0x000fea0003800000 */
.L_x_5:
[----:B------:R-:W-:Y:S06]  /*08c0*/  BAR.SYNC.DEFER_BLOCKING 0x0 ;  /* 0x0000000000007b1d */ /* 0x000fec0000010000 */
.L_x_6:
[----:B------:R-:W-:Y:S05]  /*08d0*/  @!P2 BRA `(.L_x_7) ;  /* 0x000000740030a947 */ /* 0x000fea0003800000 */
[----:B------:R-:W-:-:S13]  /*08e0*/  ISETP.GT.U32.AND P1, PT, R10, 0x1, PT ;  /* 0x000000010a00780c */ /* 0x000fda0003f24070 */
[----:B0-----:R-:W-:Y:S05]  /*08f0*/  @P1 EXIT ;  /* 0x000000000000194d */ /* 0x001fea0003800000 */
[----:B------:R-:W-:Y:S01]  /*0900*/  ULDC.64 UR4, c[0x0][0x650] ;  /* 0x0001940000047ab9 */ /* 0x000fe20000000a00 */
[----:B------:R-:W-:Y:S01]  /*0910*/  PRMT R14, RZ, 0x7610, R14 ;  /* 0x00007610ff0e7816 */ /* 0x000fe2000000000e */
[----:B------:R-:W-:Y:S01]  /*0920*/  IMAD.MOV.U32 R7, RZ, RZ, -0x1 ;  /* 0xffffffffff077424 */ /* 0x000fe200078e00ff */
[----:B------:R-:W-:Y:S01]  /*0930*/  ISETP.GE.U32.AND P1, PT, R2, UR4, PT ;  /* 0x0000000402007c0c */ /* 0x000fe2000bf26070 */
[----:B------:R-:W-:Y:S02]  /*0940*/  IMAD.MOV.U32 R10, RZ, RZ, -0x1 ;  /* 0xffffffffff0a7424 */ /* 0x000fe400078e00ff */
[----:B------:R-:W-:Y:S01]  /*0950*/  IMAD.MOV.U32 R6, RZ, RZ, -0x1 ;  /* 0xffffffffff067424 */ /* 0x000fe200078e00ff */
[----:B------:R-:W-:-:S13]  /*0960*/  ISETP.GE.U32.AND.EX P1, PT, R3, UR5, PT, P1 ;  /* 0x0000000503007c0c */ /* 0x000fda000bf26110 */
[----:B------:R-:W-:Y:S05]  /*0970*/  @P1 BRA `(.L_x_8) ;  /* 0x0000000400281947 */ /* 0x000fea0003800000 */
[----:B------:R-:W0:Y:S01]  /*0980*/  LDC.64 R22, c[0x0][0x628] ;  /* 0x00018a00ff167b82 */ /* 0x000e220000000a00 */
[----:B------:R-:W-:Y:S02]  /*0990*/  IMAD.MOV.U32 R6, RZ, RZ, R2 ;  /* 0x000000ffff067224 */ /* 0x000fe400078e0002 */
[----:B------:R-:W-:-:S05]  /*09a0*/  IMAD.MOV.U32 R7, RZ, RZ, R3 ;  /* 0x000000ffff077224 */ /* 0x000fca00078e0003 */
[----:B------:R-:W1:Y:S08]  /*09b0*/  LDC R10, c[0x0][0x630] ;  /* 0x00018c00ff0a7b82 */ /* 0x000e700000000800 */
[----:B------:R-:W2:Y:S01]  /*09c0*/  LDC.64 R24, c[0x0][0x620] ;  /* 0x00018800ff187b82 */ /* 0x000ea20000000a00 */
[----:B0-----:R-:W-:-:S04]  /*09d0*/  ISETP.NE.U32.AND P1, PT, R22, RZ, PT ;  /* 0x000000ff1600720c */ /* 0x001fc80003f25070 */
[----:B------:R-:W-:-:S13]  /*09e0*/  ISETP.NE.AND.EX P1, PT, R23, RZ, PT, P1 ;  /* 0x000000ff1700720c */ /* 0x000fda0003f25310 */
[----:B-12---:R-:W-:Y:S05]  /*09f0*/  @!P1 BRA `(.L_x_9) ;  /* 0x0000000000289947 */ /* 0x006fea0003800000 */
[----:B------:R-:W0:Y:S02]  /*0a00*/  LDC R15, c[0x0][0x634] ;  /* 0x00018d00ff0f7b82 */ /* 0x000e240000000800 */
[----:B0-----:R-:W-:-:S05]  /*0a10*/  IADD3 R15, P1, R2, R15, RZ ;  /* 0x0000000f020f7210 */ /* 0x001fca0007f3e0ff */
[----:B------:R-:W-:-:S04]  /*0a20*/  IMAD.X R17, RZ, RZ, R3, P1 ;  /* 0x000000ffff117224 */ /* 0x000fc800008e0603 */
[----:B------:R-:W-:-:S04]  /*0a30*/  IMAD.WIDE.U32 R6, R17, R22, RZ ;  /* 0x0000001611067225 */ /* 0x000fc800078e00ff */
[----:B------:R-:W-:-:S04]  /*0a40*/  IMAD.WIDE.U32 R12, P1, R15, R23, R6 ;  /* 0x000000170f0c7225 */ /* 0x000fc80007820006 */
[----:B------:R-:W-:-:S04]  /*0a50*/  IMAD.WIDE.U32 R6, R15, R22, RZ ;  /* 0x000000160f067225 */ /* 0x000fc800078e00ff */
[----:B------:R-:W-:Y:S01]  /*0a60*/  IMAD.X R15, RZ, RZ, RZ, P1 ;  /* 0x000000ffff0f7224 */ /* 0x000fe200008e06ff */
[----:B------:R-:W-:Y:S01]  /*0a70*/  IADD3 RZ, P1, R7, R12, RZ ;  /* 0x0000000c07ff7210 */ /* 0x000fe20007f3e0ff */
[----:B------:R-:W-:-:S04]  /*0a80*/  IMAD.MOV.U32 R14, RZ, RZ, R13 ;  /* 0x000000ffff0e7224 */ /* 0x000fc800078e000d */
[----:B------:R-:W-:-:S08]  /*0a90*/  IMAD.WIDE.U32.X R6, R17, R23, R14, P1 ;  /* 0x0000001711067225 */ /* 0x000fd000008e040e */
.L_x_9:
[----:B------:R-:W0:Y:S01]  /*0aa0*/  LDC.64 R22, c[0x0][0x640] ;  /* 0x00019000ff167b82 */ /* 0x000e220000000a00 */
[--C-:B------:R-:W-:Y:S01]  /*0ab0*/  SHF.R.U64 R26, R6, R10, R7.reuse ;  /* 0x0000000a061a7219 */ /* 0x100fe20000001207 */
[----:B------:R-:W-:Y:S01]  /*0ac0*/  IMAD R20, R19, R20, R8 ;  /* 0x0000001413147224 */ /* 0x000fe200078e0208 */
[----:B------:R-:W-:Y:S01]  /*0ad0*/  SHF.R.U32.HI R6, RZ, R10, R7 ;  /* 0x0000000aff067219 */ /* 0x000fe20000011607 */
[----:B------:R-:W-:Y:S01]  /*0ae0*/  IMAD.MOV.U32 R19, RZ, RZ, 0x1 ;  /* 0x00000001ff137424 */ /* 0x000fe200078e00ff */
[----:B------:R-:W-:-:S03]  /*0af0*/  IADD3 R9, P1, RZ, -R26, RZ ;  /* 0x8000001aff097210 */ /* 0x000fc60007f3e0ff */
[----:B------:R-:W1:Y:S02]  /*0b00*/  LDC R12, c[0x0][0x618] ;  /* 0x00018600ff0c7b82 */ /* 0x000e640000000800 */
[----:B------:R-:W-:-:S04]  /*0b10*/  IMAD.X R7, RZ, RZ, ~R6, P1 ;  /* 0x000000ffff077224 */ /* 0x000fc800008e0e06 */
[-C--:B------:R-:W-:Y:S02]  /*0b20*/  IMAD R10, R7, R24.reuse, RZ ;  /* 0x00000018070a7224 */ /* 0x080fe400078e02ff */
[----:B------:R-:W2:Y:S01]  /*0b30*/  LDC R16, c[0x0][0x608] ;  /* 0x00018200ff107b82 */ /* 0x000ea20000000800 */
[----:B------:R-:W-:-:S04]  /*0b40*/  IMAD.WIDE.U32 R6, R9, R24, R2 ;  /* 0x0000001809067225 */ /* 0x000fc800078e0002 */
[----:B------:R-:W-:-:S03]  /*0b50*/  IMAD R9, R9, R25, R10 ;  /* 0x0000001909097224 */ /* 0x000fc600078e020a */
[----:B------:R-:W3:Y:S01]  /*0b60*/  LDC R18, c[0x0][0x658] ;  /* 0x00019600ff127b82 */ /* 0x000ee20000000800 */
[----:B------:R-:W-:Y:S01]  /*0b70*/  IMAD.IADD R7, R7, 0x1, R9 ;  /* 0x0000000107077824 */ /* 0x000fe200078e0209 */
[----:B0-----:R-:W-:Y:S01]  /*0b80*/  ISETP.NE.U32.AND P1, PT, R22, RZ, PT ;  /* 0x000000ff1600720c */ /* 0x001fe20003f25070 */
[----:B------:R-:W-:-:S03]  /*0b90*/  IMAD.MOV.U32 R9, RZ, RZ, -0x1 ;  /* 0xffffffffff097424 */ /* 0x000fc600078e00ff */
[----:B------:R-:W-:Y:S02]  /*0ba0*/  ISETP.NE.AND.EX P1, PT, R23, RZ, PT, P1 ;  /* 0x000000ff1700720c */ /* 0x000fe40003f25310 */
[----:B------:R-:W0:Y:S01]  /*0bb0*/  LDC R17, c[0x0][0x600] ;  /* 0x00018000ff117b82 */ /* 0x000e220000000800 */
[-CC-:B-1----:R-:W-:Y:S02]  /*0bc0*/  SHF.R.U64 R14, R6, R12.reuse, R7.reuse ;  /* 0x0000000c060e7219 */ /* 0x182fe40000001207 */
[----:B------:R-:W-:-:S05]  /*0bd0*/  SHF.R.U32.HI R7, RZ, R12, R7 ;  /* 0x0000000cff077219 */ /* 0x000fca0000011607 */
[----:B------:R-:W1:Y:S01]  /*0be0*/  LDC R21, c[0x0][0x648] ;  /* 0x00019200ff157b82 */ /* 0x000e620000000800 */
[-CC-:B--2---:R-:W-:Y:S02]  /*0bf0*/  SHF.R.U64 R27, R14, R16.reuse, R7.reuse ;  /* 0x000000100e1b7219 */ /* 0x184fe40000001207 */
[----:B------:R-:W-:-:S05]  /*0c00*/  SHF.R.U32.HI R7, RZ, R16, R7 ;  /* 0x00000010ff077219 */ /* 0x000fca0000011607 */
[----:B------:R-:W2:Y:S01]  /*0c10*/  LDC R25, c[0x0][0x638] ;  /* 0x00018e00ff197b82 */ /* 0x000ea20000000800 */
[-C--:B---3--:R-:W-:Y:S02]  /*0c20*/  SHF.L.U32 R6, R9, R18.reuse, RZ ;  /* 0x0000001209067219 */ /* 0x088fe400000006ff */
[--C-:B------:R-:W-:Y:S02]  /*0c30*/  SHF.R.U64 R16, R27, R18, R7.reuse ;  /* 0x000000121b107219 */ /* 0x100fe40000001207 */
[----:B------:R-:W-:Y:S02]  /*0c40*/  LOP3.LUT R10, RZ, R6, RZ, 0x33, !PT ;  /* 0x00000006ff0a7212 */ /* 0x000fe400078e33ff */
[----:B------:R-:W-:Y:S01]  /*0c50*/  SHF.R.U32.HI R7, RZ, R18, R7 ;  /* 0x00000012ff077219 */ /* 0x000fe20000011607 */
[----:B------:R-:W3:Y:S01]  /*0c60*/  LDC R24, c[0x0][0x610] ;  /* 0x00018400ff187b82 */ /* 0x000ee20000000800 */
[----:B------:R-:W-:Y:S01]  /*0c70*/  IMAD.MOV.U32 R6, RZ, RZ, R16 ;  /* 0x000000ffff067224 */ /* 0x000fe200078e0010 */
[----:B------:R-:W-:Y:S06]  /*0c80*/  @!P1 BRA `(.L_x_10) ;  /* 0x0000000000289947 */ /* 0x000fec0003800000 */
[----:B------:R-:W4:Y:S02]  /*0c90*/  LDC R13, c[0x0][0x64c] ;  /* 0x00019300ff0d7b82 */ /* 0x000f240000000800 */
[----:B----4-:R-:W-:-:S05]  /*0ca0*/  IADD3 R13, P1, R16, R13, RZ ;  /* 0x0000000d100d7210 */ /* 0x010fca0007f3e0ff */
        /* <DEDUP_REMOVED lines=8> */
.L_x_10:
[----:B-1----:R-:W-:Y:S01]  /*0d30*/  SHF.R.U64 R8, R6, R21, R7 ;  /* 0x0000001506087219 */ /* 0x002fe20000001207 */
[----:B0-----:R-:W-:Y:S01]  /*0d40*/  VIADD R9, R17, 0xffffffff ;  /* 0xffffffff11097836 */ /* 0x001fe20000000000 */
[----:B------:R-:W-:Y:S02]  /*0d50*/  SHF.L.U32 R6, R19, R18, RZ ;  /* 0x0000001213067219 */ /* 0x000fe400000006ff */
[----:B------:R-:W-:Y:S01]  /*0d60*/  LOP3.LUT R7, R27, R10, RZ, 0xc0, !PT ;  /* 0x0000000a1b077212 */ /* 0x000fe200078ec0ff */
[----:B------:R-:W-:Y:S01]  /*0d70*/  IMAD.MOV R10, RZ, RZ, -R8 ;  /* 0x000000ffff0a7224 */ /* 0x000fe200078e0a08 */
[----:B------:R-:W-:Y:S02]  /*0d80*/  SEL R11, R11, R20, !P3 ;  /* 0x000000140b0b7207 */ /* 0x000fe40005800000 */
[----:B------:R-:W-:Y:S01]  /*0d90*/  LOP3.LUT R9, R14, R9, RZ, 0xc0, !PT ;  /* 0x000000090e097212 */ /* 0x000fe200078ec0ff */
[----:B------:R-:W-:Y:S02]  /*0da0*/  IMAD R8, R6, R8, R7 ;  /* 0x0000000806087224 */ /* 0x000fe400078e0207 */
[----:B--2---:R-:W-:-:S02]  /*0db0*/  IMAD R6, R10, R25, R16 ;  /* 0x000000190a067224 */ /* 0x004fc400078e0210 */
[----:B---3--:R-:W-:Y:S02]  /*0dc0*/  IMAD R11, R8, R24, R11 ;  /* 0x00000018080b7224 */ /* 0x008fe400078e020b */
[----:B------:R-:W-:Y:S02]  /*0dd0*/  IMAD R6, R6, R17, R9 ;  /* 0x0000001106067224 */ /* 0x000fe400078e0209 */
[----:B------:R-:W-:-:S03]  /*0de0*/  IMAD.MOV.U32 R14, RZ, RZ, 0x1 ;  /* 0x00000001ff0e7424 */ /* 0x000fc600078e00ff */
[----:B------:R-:W-:Y:S02]  /*0df0*/  SEL R10, R6, R11, !P3 ;  /* 0x0000000b060a7207 */ /* 0x000fe40005800000 */
[----:B------:R-:W-:Y:S01]  /*0e00*/  SEL R7, R11, R6, !P3 ;  /* 0x000000060b077207 */ /* 0x000fe20005800000 */
[----:B------:R-:W-:-:S07]  /*0e10*/  IMAD.MOV.U32 R6, RZ, RZ, R26 ;  /* 0x000000ffff067224 */ /* 0x000fce00078e001a */
.L_x_8:
[----:B------:R-:W-:-:S08]  /*0e20*/  NOP ;  /* 0x0000000000007918 */ /* 0x000fd00000000000 */
[----:B------:R-:W0:Y:S02]  /*0e30*/  USETMAXREG.TRY_ALLOC.CTAPOOL UP0, 0xe8 ;  /* 0x000000e8000079c8 */ /* 0x000e240008000600 */
[----:B0-----:R-:W-:-:S13]  /*0e40*/  PLOP3.LUT P1, PT, PT, PT, UP0, 0x80, 0x0 ;  /* 0x000000000000781c */ /* 0x001fda0003f2f008 */
[----:B------:R-:W-:Y:S05]  /*0e50*/  @!P1 BRA `(.L_x_8) ;  /* 0xfffffffc00f09947 */ /* 0x000fea000383ffff */
[----:B------:R-:W-:Y:S01]  /*0e60*/  ULDC.64 UR4, c[0x0][0x598] ;  /* 0x0001660000047ab9 */ /* 0x000fe20000000a00 */
[----:B------:R-:W-:Y:S01]  /*0e70*/  ULDC.64 UR16, c[0x0][0x208] ;  /* 0x0000820000107ab9 */ /* 0x000fe20000000a00 */
[----:B------:R-:W-:-:S04]  /*0e80*/  ISETP.NE.U32.AND P1, PT, RZ, UR4, PT ;  /* 0x00000004ff007c0c */ /* 0x000fc8000bf25070 */
[----:B------:R-:W-:-:S13]  /*0e90*/  ISETP.NE.AND.EX P1, PT, RZ, UR5, PT, P1 ;  /* 0x00000005ff007c0c */ /* 0x000fda000bf25310 */
[----:B------:R-:W-:Y:S05]  /*0ea0*/  @!P1 BRA `(.L_x_11) ;  /* 0x00000000001c9947 */ /* 0x000fea0003800000 */
[----:B------:R-:W0:Y:S02]  /*0eb0*/  LDC.64 R8, c[0x0][0x598] ;  /* 0x00016600ff087b82 */ /* 0x000e240000000a00 */
[----:B0-----:R-:W2:Y:S02]  /*0ec0*/  LDG.E.64 R8, desc[UR16][R8.64] ;  /* 0x0000001008087981 */ /* 0x001ea4000c1e1b00 */
[----:B--2---:R-:W-:-:S04]  /*0ed0*/  ISETP.NE.U32.AND P1, PT, R8, RZ, PT ;  /* 0x000000ff0800720c */ /* 0x004fc80003f25070 */
[----:B------:R-:W-:-:S13]  /*0ee0*/  ISETP.NE.AND.EX P1, PT, R9, RZ, PT, P1 ;  /* 0x000000ff0900720c */ /* 0x000fda0003f25310 */
[----:B------:R-:W-:Y:S05]  /*0ef0*/  @!P1 BRA `(.L_x_11) ;  /* 0x0000000000089947 */ /* 0x000fea0003800000 */
[----:B------:R0:W5:Y:S01]  /*0f00*/  LD.E R8, desc[UR16][R8.64] ;  /* 0x0000001008087980 */ /* 0x000162000c101900 */
[----:B------:R-:W-:Y:S05]  /*0f10*/  BRA `(.L_x_12) ;  /* 0x0000000000207947 */ /* 0x000fea0003800000 */
.L_x_11:
[----:B------:R-:W-:Y:S02]  /*0f20*/  ULDC.64 UR4, c[0x0][0x588] ;  /* 0x0001620000047ab9 */ /* 0x000fe40000000a00 */
[----:B------:R-:W-:-:S04]  /*0f30*/  ISETP.NE.U32.AND P1, PT, RZ, UR4, PT ;  /* 0x00000004ff007c0c */ /* 0x000fc8000bf25070 */
[----:B------:R-:W-:-:S13]  /*0f40*/  ISETP.NE.AND.EX P1, PT, RZ, UR5, PT, P1 ;  /* 0x00000005ff007c0c */ /* 0x000fda000bf25310 */
[----:B------:R-:W-:Y:S05]  /*0f50*/  @!P1 BRA `(.L_x_13) ;  /* 0x00000000000c9947 */ /* 0x000fea0003800000 */
[----:B------:R-:W0:Y:S02]  /*0f60*/  LDC.64 R8, c[0x0][0x588] ;  /* 0x00016200ff087b82 */ /* 0x000e240000000a00 */
[----:B0-----:R1:W5:Y:S01]  /*0f70*/  LDG.E R8, desc[UR16][R8.64] ;  /* 0x0000001008087981 */ /* 0x001362000c1e1900 */
[----:B------:R-:W-:Y:S05]  /*0f80*/  BRA `(.L_x_12) ;  /* 0x0000000000047947 */ /* 0x000fea0003800000 */
.L_x_13:
[----:B------:R-:W2:Y:S02]  /*0f90*/  LDC R8, c[0x0][0x580] ;  /* 0x00016000ff087b82 */ /* 0x000ea40000000800 */
.L_x_12:
[----:B------:R-:W-:Y:S02]  /*0fa0*/  ULDC.64 UR4, c[0x0][0x5a0] ;  /* 0x0001680000047ab9 */ /* 0x000fe40000000a00 */
[----:B------:R-:W-:-:S04]  /*0fb0*/  ISETP.NE.U32.AND P1, PT, RZ, UR4, PT ;  /* 0x00000004ff007c0c */ /* 0x000fc8000bf25070 */
[----:B------:R-:W-:-:S13]  /*0fc0*/  ISETP.NE.AND.EX P1, PT, RZ, UR5, PT, P1 ;  /* 0x00000005ff007c0c */ /* 0x000fda000bf25310 */
[----:B------:R-:W-:Y:S05]  /*0fd0*/  @!P1 BRA `(.L_x_14) ;  /* 0x00000000001c9947 */ /* 0x000fea0003800000 */
[----:B------:R-:W3:Y:S02]  /*0fe0*/  LDC.64 R12, c[0x0][0x5a0] ;  /* 0x00016800ff0c7b82 */ /* 0x000ee40000000a00 */
[----:B---3--:R-:W3:Y:S02]  /*0ff0*/  LDG.E.64 R12, desc[UR16][R12.64] ;  /* 0x000000100c0c7981 */ /* 0x008ee4000c1e1b00 */
[----:B---3--:R-:W-:-:S04]  /*1000*/  ISETP.NE.U32.AND P1, PT, R12, RZ, PT ;  /* 0x000000ff0c00720c */ /* 0x008fc80003f25070 */
[----:B------:R-:W-:-:S13]  /*1010*/  ISETP.NE.AND.EX P1, PT, R13, RZ, PT, P1 ;  /* 0x000000ff0d00720c */ /* 0x000fda0003f25310 */
[----:B------:R-:W-:Y:S05]  /*1020*/  @!P1 BRA `(.L_x_14) ;  /* 0x0000000000089947 */ /* 0x000fea0003800000 */
[----:B01----:R0:W5:Y:S01]  /*1030*/  LD.E R9, desc[UR16][R12.64] ;  /* 0x000000100c097980 */ /* 0x003162000c101900 */
[----:B------:R-:W-:Y:S05]  /*1040*/  BRA `(.L_x_15) ;  /* 0x0000000000207947 */ /* 0x000fea0003800000 */
.L_x_14:
[----:B------:R-:W-:Y:S02]  /*1050*/  ULDC.64 UR4, c[0x0][0x590] ;  /* 0x0001640000047ab9 */ /* 0x000fe40000000a00 */
[----:B------:R-:W-:-:S04]  /*1060*/  ISETP.NE.U32.AND P1, PT, RZ, UR4, PT ;  /* 0x00000004ff007c0c */ /* 0x000fc8000bf25070 */
[----:B------:R-:W-:-:S13]  /*1070*/  ISETP.NE.AND.EX P1, PT, RZ, UR5, PT, P1 ;  /* 0x00000005ff007c0c */ /* 0x000fda000bf25310 */
[----:B------:R-:W-:Y:S05]  /*1080*/  @!P1 BRA `(.L_x_16) ;  /* 0x00000000000c9947 */ /* 0x000fea0003800000 */
[----:B------:R-:W0:Y:S02]  /*1090*/  LDC.64 R12, c[0x0][0x590] ;  /* 0x00016400ff0c7b82 */ /* 0x000e240000000a00 */
[----:B01----:R1:W5:Y:S01]  /*10a0*/  LDG.E R9, desc[UR16][R12.64] ;  /* 0x000000100c097981 */ /* 0x003362000c1e1900 */
[----:B------:R-:W-:Y:S05]  /*10b0*/  BRA `(.L_x_15) ;  /* 0x0000000000047947 */ /* 0x000fea0003800000 */
.L_x_16:
[----:B01----:R-:W3:Y:S02]  /*10c0*/  LDC R9, c[0x0][0x584] ;  /* 0x00016100ff097b82 */ /* 0x003ee40000000800 */
.L_x_15:
[----:B------:R-:W-:-:S13]  /*10d0*/  LOP3.LUT P1, RZ, R14, 0xff, RZ, 0xc0, !PT ;  /* 0x000000ff0eff7812 */ /* 0x000fda000782c0ff */
[----:B------:R-:W-:Y:S05]  /*10e0*/  @!P1 EXIT ;  /* 0x000000000000994d */ /* 0x000fea0003800000 */
[----:B------:R-:W-:Y:S01]  /*10f0*/  ULDC UR4, c[0x0][0x28c] ;  /* 0x0000a30000047ab9 */ /* 0x000fe20000000800 */
[----:B------:R-:W-:Y:S01]  /*1100*/  LOP3.LUT R143, R4, 0x1, RZ, 0xfc, !PT ;  /* 0x00000001048f7812 */ /* 0x000fe200078efcff */
[----:B------:R-:W-:-:S04]  /*1110*/  UIADD3 UR4, UR4, 0x3f, URZ ;  /* 0x0000003f04047890 */ /* 0x000fc8000fffe03f */
[----:B------:R-:W-:-:S04]  /*1120*/  USHF.R.S32.HI UR5, URZ, 0x1f, UR4 ;  /* 0x0000001f3f057899 */ /* 0x000fc80008011404 */
[----:B------:R-:W-:-:S03]  /*1130*/  ULEA.HI UR5, UR5, UR4, URZ, 0x6 ;  /* 0x0000000405057291 */ /* 0x000fc6000f8f303f */
[----:B------:R-:W-:Y:S01]  /*1140*/  UMOV UR4, URZ ;  /* 0x0000003f00047c82 */ /* 0x000fe20008000000 */
[----:B------:R-:W-:-:S03]  /*1150*/  USHF.R.S32.HI UR9, URZ, 0x6, UR5 ;  /* 0x000000063f097899 */ /* 0x000fc60008011405 */
[----:B------:R-:W-:-:S09]  /*1160*/  UMOV UR5, URZ ;  /* 0x0000003f00057c82 */ /* 0x000fd20008000000 */
.L_x_171:
[----:B------:R-:W-:Y:S01]  /*1170*/  LOP3.LUT R11, R0, 0x80, RZ, 0xc0, !PT ;  /* 0x00000080000b7812 */ /* 0x000fe200078ec0ff */
[----:B------:R-:W4:Y:S01]  /*1180*/  S2UR UR13, SR_CgaCtaId ;  /* 0x00000000000d79c3 */ /* 0x000f220000008800 */
[----:B------:R-:W-:Y:S01]  /*1190*/  UMOV UR12, 0x400 ;  /* 0x00000400000c7882 */ /* 0x000fe20000000000 */
[----:B------:R-:W-:Y:S01]  /*11a0*/  UMOV UR6, URZ ;  /* 0x0000003f00067c82 */ /* 0x000fe20008000000 */
[----:B------:R-:W-:Y:S01]  /*11b0*/  SHF.R.U32.HI R11, RZ, 0x7, R11 ;  /* 0x00000007ff0b7819 */ /* 0x000fe2000001160b */
[----:B------:R-:W-:Y:S01]  /*11c0*/  UMOV UR7, URZ ;  /* 0x0000003f00077c82 */ /* 0x000fe20008000000 */
[----:B------:R-:W-:Y:S01]  /*11d0*/  UMOV UR18, UR5 ;  /* 0x0000000500127c82 */ /* 0x000fe20008000000 */
[----:B------:R-:W-:Y:S02]  /*11e0*/  CS2R R16, SRZ ;  /* 0x0000000000107805 */ /* 0x000fe4000001ff00 */
[----:B------:R-:W-:Y:S01]  /*11f0*/  CS2R R14, SRZ ;  /* 0x00000000000e7805 */ /* 0x000fe2000001ff00 */
[----:B01----:R-:W0:Y:S01]  /*1200*/  LDC R12, c[0x0][0x28c] ;  /* 0x0000a300ff0c7b82 */ /* 0x003e220000000800 */
[----:B------:R-:W1:Y:S01]  /*1210*/  SHFL.IDX PT, R11, R11, RZ, 0x1f ;  /* 0x00001fff0b0b7589 */ /* 0x000e6200000e0000 */
[----:B------:R-:W-:-:S02]  /*1220*/  CS2R R18, SRZ ;  /* 0x0000000000127805 */ /* 0x000fc4000001ff00 */
[----:B------:R-:W-:Y:S02]  /*1230*/  CS2R R20, SRZ ;  /* 0x0000000000147805 */ /* 0x000fe4000001ff00 */
[----:B------:R-:W-:Y:S02]  /*1240*/  CS2R R22, SRZ ;  /* 0x0000000000167805 */ /* 0x000fe4000001ff00 */
[----:B------:R-:W-:Y:S02]  /*1250*/  CS2R R88, SRZ ;  /* 0x0000000000587805 */ /* 0x000fe4000001ff00 */
[----:B------:R-:W-:Y:S02]  /*1260*/  CS2R R90, SRZ ;  /* 0x00000000005a7805 */ /* 0x000fe4000001ff00 */
[----:B------:R-:W-:Y:S02]  /*1270*/  CS2R R92, SRZ ;  /* 0x00000000005c7805 */ /* 0x000fe4000001ff00 */
        /* <DEDUP_REMOVED lines=16> */
[----:B0-----:R-:W-:Y:S02]  /*1380*/  ISETP.GE.AND P1, PT, R12, 0x1, PT ;  /* 0x000000010c00780c */ /* 0x001fe40003f26270 */
[----:B------:R-:W-:Y:S02]  /*1390*/  CS2R R126, SRZ ;  /* 0x00000000007e7805 */ /* 0x000fe4000001ff00 */
[----:B-1----:R-:W-:-:S02]  /*13a0*/  R2UR UR8, R11 ;  /* 0x000000000b0872ca */ /* 0x002fc400000e0000 */
[----:B------:R-:W-:Y:S02]  /*13b0*/  CS2R R128, SRZ ;  /* 0x0000000000807805 */ /* 0x000fe4000001ff00 */
[----:B------:R-:W-:Y:S02]  /*13c0*/  CS2R R130, SRZ ;  /* 0x0000000000827805 */ /* 0x000fe4000001ff00 */
[----:B------:R-:W-:Y:S02]  /*13d0*/  CS2R R132, SRZ ;  /* 0x0000000000847805 */ /* 0x000fe4000001ff00 */
[----:B------:R-:W-:Y:S02]  /*13e0*/  CS2R R134, SRZ ;  /* 0x0000000000867805 */ /* 0x000fe4000001ff00 */
[----:B------:R-:W-:Y:S02]  /*13f0*/  CS2R R136, SRZ ;  /* 0x0000000000887805 */ /* 0x000fe4000001ff00 */
[----:B------:R-:W-:-:S02]  /*1400*/  CS2R R138, SRZ ;  /* 0x00000000008a7805 */ /* 0x000fc4000001ff00 */
[----:B------:R-:W-:Y:S01]  /*1410*/  CS2R R140, SRZ ;  /* 0x00000000008c7805 */ /* 0x000fe2000001ff00 */
[----:B------:R-:W-:Y:S01]  /*1420*/  IMAD.U32 R144, RZ, RZ, UR4 ;  /* 0x00000004ff907e24 */ /* 0x000fe2000f8e00ff */
[----:B--23--:R-:W-:Y:S02]  /*1430*/  CS2R R24, SRZ ;  /* 0x0000000000187805 */ /* 0x00cfe4000001ff00 */
[----:B------:R-:W-:Y:S02]  /*1440*/  CS2R R26, SRZ ;  /* 0x00000000001a7805 */ /* 0x000fe4000001ff00 */
[----:B------:R-:W-:Y:S02]  /*1450*/  CS2R R28, SRZ ;  /* 0x00000000001c7805 */ /* 0x000fe4000001ff00 */
[----:B------:R-:W-:Y:S01]  /*1460*/  CS2R R30, SRZ ;  /* 0x00000000001e7805 */ /* 0x000fe2000001ff00 */
[----:B------:R-:W-:Y:S01]  /*1470*/  ULEA.HI UR10, UR8, UR8, URZ, 0x1 ;  /* 0x00000008080a7291 */ /* 0x000fe2000f8f083f */
[----:B------:R-:W-:-:S02]  /*1480*/  CS2R R32, SRZ ;  /* 0x0000000000207805 */ /* 0x000fc4000001ff00 */
[----:B------:R-:W-:Y:S02]  /*1490*/  CS2R R34, SRZ ;  /* 0x0000000000227805 */ /* 0x000fe4000001ff00 */
[----:B------:R-:W-:Y:S01]  /*14a0*/  CS2R R36, SRZ ;  /* 0x0000000000247805 */ /* 0x000fe2000001ff00 */
[----:B------:R-:W-:Y:S01]  /*14b0*/  ULOP3.LUT UR11, UR10, 0xffffe, URZ, 0xc0, !UPT ;  /* 0x000ffffe0a0b7892 */ /* 0x000fe2000f8ec03f */
[----:B------:R-:W-:Y:S01]  /*14c0*/  CS2R R38, SRZ ;  /* 0x0000000000267805 */ /* 0x000fe2000001ff00 */
[----:B----4-:R-:W-:Y:S01]  /*14d0*/  ULEA UR10, UR13, UR12, 0x18 ;  /* 0x0000000c0d0a7291 */ /* 0x010fe2000f8ec03f */
[----:B------:R-:W-:Y:S01]  /*14e0*/  CS2R R40, SRZ ;  /* 0x0000000000287805 */ /* 0x000fe2000001ff00 */
[----:B------:R-:W-:Y:S01]  /*14f0*/  UIADD3 UR11, UR8, -UR11, URZ ;  /* 0x8000000b080b7290 */ /* 0x000fe2000fffe03f */
[----:B------:R-:W-:Y:S02]  /*1500*/  CS2R R42, SRZ ;  /* 0x00000000002a7805 */ /* 0x000fe4000001ff00 */
[----:B------:R-:W-:Y:S01]  /*1510*/  CS2R R44, SRZ ;  /* 0x00000000002c7805 */ /* 0x000fe2000001ff00 */
[----:B------:R-:W-:Y:S01]  /*1520*/  UMOV UR8, URZ ;  /* 0x0000003f00087c82 */ /* 0x000fe20008000000 */
[----:B------:R-:W-:Y:S01]  /*1530*/  ULEA UR11, UR11, UR10, 0xc ;  /* 0x0000000a0b0b7291 */ /* 0x000fe2000f8e603f */
[----:B------:R-:W-:-:S02]  /*1540*/  CS2R R46, SRZ ;  /* 0x00000000002e7805 */ /* 0x000fc4000001ff00 */
[----:B------:R-:W-:Y:S02]  /*1550*/  CS2R R48, SRZ ;  /* 0x0000000000307805 */ /* 0x000fe4000001ff00 */
[----:B------:R-:W-:Y:S01]  /*1560*/  CS2R R50, SRZ ;  /* 0x0000000000327805 */ /* 0x000fe2000001ff00 */
[----:B------:R-:W-:Y:S01]  /*1570*/  UIADD3 UR11, UR11, 0x100, URZ ;  /* 0x000001000b0b7890 */ /* 0x000fe2000fffe03f */
[----:B------:R-:W-:Y:S02]  /*1580*/  CS2R R52, SRZ ;  /* 0x0000000000347805 */ /* 0x000fe4000001ff00 */
[----:B------:R-:W-:Y:S02]  /*1590*/  CS2R R54, SRZ ;  /* 0x0000000000367805 */ /* 0x000fe4000001ff00 */
[----:B------:R-:W-:Y:S01]  /*15a0*/  CS2R R56, SRZ ;  /* 0x0000000000387805 */ /* 0x000fe2000001ff00 */
[----:B------:R-:W-:Y:S01]  /*15b0*/  USHF.R.U32.HI UR11, URZ, 0x4, UR11 ;  /* 0x000000043f0b7899 */ /* 0x000fe2000801160b */
[----:B------:R-:W-:-:S02]  /*15c0*/  CS2R R58, SRZ ;  /* 0x00000000003a7805 */ /* 0x000fc4000001ff00 */
[----:B------:R-:W-:Y:S02]  /*15d0*/  CS2R R60, SRZ ;  /* 0x00000000003c7805 */ /* 0x000fe4000001ff00 */
[----:B------:R-:W-:Y:S01]  /*15e0*/  CS2R R62, SRZ ;  /* 0x00000000003e7805 */ /* 0x000fe2000001ff00 */
[----:B------:R-:W-:Y:S01]  /*15f0*/  ULOP3.LUT UR11, UR11, 0x3fff, URZ, 0xc0, !UPT ;  /* 0x00003fff0b0b7892 */ /* 0x000fe2000f8ec03f */
        /* <DEDUP_REMOVED lines=11> */
[----:B------:R-:W-:Y:S01]  /*16b0*/  CS2R R86, SRZ ;  /* 0x0000000000567805 */ /* 0x000fe2000001ff00 */
[----:B------:R-:W-:Y:S06]  /*16c0*/  @!P1 BRA `(.L_x_17) ;  /* 0x00000008002c9947 */ /* 0x000fec0003800000 */
[----:B------:R-:W-:-:S13]  /*16d0*/  ISETP.NE.AND P2, PT, R143, 0x3, PT ;  /* 0x000000038f00780c */ /* 0x000fda0003f45270 */
[----:B------:R-:W-:Y:S05]  /*16e0*/  @!P2 BRA `(.L_x_18) ;  /* 0x000000000004a947 */ /* 0x000fea0003800000 */
[----:B------:R-:W-:Y:S01]  /*16f0*/  BPT.TRAP 0x1 ;  /* 0x000000040000795c */ /* 0x000fe20000300000 */
.L_x_18:
[----:B------:R-:W-:Y:S01]  /*1700*/  ULEA UR6, UR5, UR10, 0x3 ;  /* 0x0000000a05067291 */ /* 0x000fe2000f8e183f */
[----:B------:R-:W-:-:S05]  /*1710*/  IMAD.U32 R11, RZ, RZ, UR4 ;  /* 0x00000004ff0b7e24 */ /* 0x000fca000f8e00ff */
[----:B------:R-:W-:-:S04]  /*1720*/  SHF.L.U32 R11, R11, 0x1f, RZ ;  /* 0x0000001f0b0b7819 */ /* 0x000fc800000006ff */
[----:B------:R0:W1:Y:S01]  /*1730*/  SYNCS.PHASECHK.TRANS64.TRYWAIT P1, [UR6], R11 ;  /* 0x0000000bff0075a7 */ /* 0x0000620008020146 */
[----:B------:R-:W-:Y:S05]  /*1740*/  @!P2 BRA `(.L_x_19) ;  /* 0x000000000004a947 */ /* 0x000fea0003800000 */
[----:B------:R-:W-:Y:S01]  /*1750*/  BPT.TRAP 0x1 ;  /* 0x000000040000795c */ /* 0x000fe20000300000 */
.L_x_19:
[----:B-1----:R-:W-:Y:S05]  /*1760*/  @P1 BRA `(.L_x_20) ;  /* 0x0000000000081947 */ /* 0x002fea0003800000 */
[----:B------:R-:W1:Y:S02]  /*1770*/  SYNCS.PHASECHK.TRANS64.TRYWAIT P1, [UR6], R11 ;  /* 0x0000000bff0075a7 */ /* 0x000e640008020146 */
[----:B-1----:R-:W-:Y:S05]  /*1780*/  @!P1 BRA `(.L_x_21) ;  /* 0x0000007c00009947 */ /* 0x002fea0003800000 */
.L_x_20:
[----:B------:R-:W-:Y:S01]  /*1790*/  UIADD3 UR6, UR10, 0xa100, URZ ;  /* 0x0000a1000a067890 */ /* 0x000fe2000fffe03f */
[----:B------:R-:W-:Y:S01]  /*17a0*/  WARPGROUP.ARRIVE ;  /* 0x00000000000079c5 */ /* 0x000fe20000000000 */
[----:B------:R-:W-:Y:S01]  /*17b0*/  ULOP3.LUT UR12, UR11, 0x10000, URZ, 0xfc, !UPT ;  /* 0x000100000b0c7892 */ /* 0x000fe2000f8efc3f */
[----:B------:R-:W-:Y:S01]  /*17c0*/  CS2R R16, SRZ ;  /* 0x0000000000107805 */ /* 0x000fe2000001ff00 */
[----:B------:R-:W-:Y:S01]  /*17d0*/  USHF.R.U32.HI UR6, URZ, 0x4, UR6 ;  /* 0x000000043f067899 */ /* 0x000fe20008011606 */
[----:B------:R-:W-:Y:S01]  /*17e0*/  CS2R R14, SRZ ;  /* 0x00000000000e7805 */ /* 0x000fe2000001ff00 */
[----:B------:R-:W-:Y:S01]  /*17f0*/  ULEA UR12, UR5, UR12, 0x9 ;  /* 0x0000000c050c7291 */ /* 0x000fe2000f8e483f */
[----:B------:R-:W-:Y:S01]  /*1800*/  CS2R R18, SRZ ;  /* 0x0000000000127805 */ /* 0x000fe2000001ff00 */
[----:B------:R-:W-:Y:S01]  /*1810*/  ULOP3.LUT UR6, UR6, 0x3fff, URZ, 0xc0, !UPT ;  /* 0x00003fff06067892 */ /* 0x000fe2000f8ec03f */
[----:B------:R-:W-:Y:S01]  /*1820*/  CS2R R20, SRZ ;  /* 0x0000000000147805 */ /* 0x000fe2000001ff00 */
[----:B------:R-:W-:Y:S01]  /*1830*/  UMOV UR13, 0x80000020 ;  /* 0x80000020000d7882 */ /* 0x000fe20000000000 */
[----:B------:R-:W-:Y:S01]  /*1840*/  UMOV UR15, 0x80000020 ;  /* 0x80000020000f7882 */ /* 0x000fe20000000000 */
[----:B------:R-:W-:Y:S01]  /*1850*/  ULOP3.LUT UR6, UR6, 0x10000, URZ, 0xfc, !UPT ;  /* 0x0001000006067892 */ /* 0x000fe2000f8efc3f */
[----:B------:R-:W-:Y:S01]  /*1860*/  CS2R R22, SRZ ;  /* 0x0000000000167805 */ /* 0x000fe2000001ff00 */
[----:B------:R-:W-:Y:S01]  /*1870*/  ULDC UR7, c[0x0][0x50c] ;  /* 0x0001430000077ab9 */ /* 0x000fe20000000800 */
[----:B------:R-:W-:Y:S01]  /*1880*/  CS2R R88, SRZ ;  /* 0x0000000000587805 */ /* 0x000fe2000001ff00 */
[----:B------:R-:W-:Y:S01]  /*1890*/  ULEA UR14, UR5, UR6, 0x9 ;  /* 0x00000006050e7291 */ /* 0x000fe2000f8e483f */
[----:B------:R-:W-:Y:S01]  /*18a0*/  CS2R R90, SRZ ;  /* 0x00000000005a7805 */ /* 0x000fe2000001ff00 */
[----:B------:R-:W-:Y:S01]  /*18b0*/  UISETP.NE.AND UP0, UPT, UR7, 0x2, UPT ;  /* 0x000000020700788c */ /* 0x000fe2000bf05270 */
[----:B------:R-:W-:Y:S01]  /*18c0*/  CS2R R92, SRZ ;  /* 0x00000000005c7805 */ /* 0x000fe2000001ff00 */
[----:B------:R-:W-:Y:S01]  /*18d0*/  UMOV UR6, 0x2 ;  /* 0x0000000200067882 */ /* 0x000fe20000000000 */
[----:B------:R-:W-:Y:S01]  /*18e0*/  CS2R R94, SRZ ;  /* 0x00000000005e7805 */ /* 0x000fe2000001ff00 */
[----:B------:R-:W-:Y:S01]  /*18f0*/  USEL UR7, URZ, 0x1, UP0 ;  /* 0x000000013f077887 */ /* 0x000fe20008000000 */
[----:B------:R-:W-:-:S02]  /*1900*/  CS2R R96, SRZ ;  /* 0x0000000000607805 */ /* 0x000fc4000001ff00 */
[----:B------:R-:W-:Y:S01]  /*1910*/  CS2R R98, SRZ ;  /* 0x0000000000627805 */ /* 0x000fe2000001ff00 */
[----:B------:R-:W-:Y:S01]  /*1920*/  QGMMA.64x128x32.F32.E5M2.E5M2 R24, gdesc[UR12], RZ, !UPT ;  /* 0x01e000000c1879f3 */ /* 0x000fe2000c7038ff */
[----:B------:R-:W-:Y:S01]  /*1930*/  UIADD3 UR12, UR12, 0x2, URZ ;  /* 0x000000020c0c7890 */ /* 0x000fe2000fffe03f */
[----:B------:R-:W-:Y:S02]  /*1940*/  CS2R R100, SRZ ;  /* 0x0000000000647805 */ /* 0x000fe4000001ff00 */
[----:B------:R-:W-:Y:S01]  /*1950*/  ISETP.NE.AND P1, PT, RZ, UR7, PT ;  /* 0x00000007ff007c0c */ /* 0x000fe2000bf25270 */
[----:B------:R-:W-:Y:S01]  /*1960*/  UIADD3 UR14, UR14, 0x2, URZ ;  /* 0x000000020e0e7890 */ /* 0x000fe2000fffe03f */
[----:B------:R-:W-:Y:S01]  /*1970*/  CS2R R102, SRZ ;  /* 0x0000000000667805 */ /* 0x000fe2000001ff00 */
[----:B------:R-:W-:Y:S01]  /*1980*/  UMOV UR13, 0x80000020 ;  /* 0x80000020000d7882 */ /* 0x000fe20000000000 */
[----:B------:R-:W-:Y:S01]  /*1990*/  UMOV UR15, 0x80000020 ;  /* 0x80000020000f7882 */ /* 0x000fe20000000000 */
        /* <DEDUP_REMOVED lines=18> */
[----:B------:R-:W-:Y:S01]  /*1ac0*/  CS2R R140, SRZ ;  /* 0x00000000008c7805 */ /* 0x000fe2000001ff00 */
[----:B------:R-:W-:Y:S01]  /*1ad0*/  QGMMA.64x128x32.F32.E5M2.E5M2 R24, gdesc[UR12], R24, gsb0 ;  /* 0x01e000000c1879f3 */ /* 0x000fe20008003818 */
[----:B------:R-:W-:Y:S05]  /*1ae0*/  @!P1 BRA `(.L_x_22) ;  /* 0x0000000400089947 */ /* 0x000fea0003800000 */
[----:B------:R-:W-:Y:S02]  /*1af0*/  WARPGROUP.DEPBAR.LE gsb0, 0x0 ;  /* 0x00008000000079c5 */ /* 0x000fe40000010000 */
[----:B------:R-:W-:-:S01]  /*1b00*/  FADD R141, RZ, R24 ;  /* 0x00000018ff8d7221 */ /* 0x000fc20000000000 */
[----:B------:R-:W-:Y:S01]  /*1b10*/  FADD R140, RZ, R25 ;  /* 0x00000019ff8c7221 */ /* 0x000fe20000000000 */
        /* <DEDUP_REMOVED lines=62> */
[----:B------:R-:W-:-:S06]  /*1f00*/  UMOV UR6, URZ ;  /* 0x0000003f00067c82 */ /* 0x000fcc0008000000 */
.L_x_22:
[----:B------:R-:W-:-:S04]  /*1f10*/  UIADD3 UR18, UR5, 0x1, URZ ;  /* 0x0000000105127890 */ /* 0x000fc8000fffe03f */
[----:B------:R-:W-:-:S04]  /*1f20*/  UISETP.NE.AND UP0, UPT, UR18, 0x5, UPT ;  /* 0x000000051200788c */ /* 0x000fc8000bf05270 */
[----:B------:R-:W-:Y:S02]  /*1f30*/  USEL UR8, URZ, 0x1, UP0 ;  /* 0x000000013f087887 */ /* 0x000fe40008000000 */
[----:B------:R-:W-:Y:S02]  /*1f40*/  USEL UR18, UR18, URZ, UP0 ;  /* 0x0000003f12127287 */ /* 0x000fe40008000000 */
[----:B------:R-:W-:-:S06]  /*1f50*/  ULOP3.LUT UR8, UR4, UR8, URZ, 0x3c, !UPT ;  /* 0x0000000804087292 */ /* 0x000fcc000f8e3c3f */
[----:B------:R-:W-:Y:S01]  /*1f60*/  IMAD.U32 R144, RZ, RZ, UR8 ;  /* 0x00000008ff907e24 */ /* 0x000fe2000f8e00ff */
[----:B------:R-:W-:-:S06]  /*1f70*/  UMOV UR8, 0x1 ;  /* 0x0000000100087882 */ /* 0x000fcc0000000000 */
.L_x_17:
[----:B------:R-:W-:-:S04]  /*1f80*/  UISETP.LT.AND UP0, UPT, UR9, 0x1, UPT ;  /* 0x000000010900788c */ /* 0x000fc8000bf01270 */
[----:B------:R-:W-:-:S04]  /*1f90*/  USEL UR12, UR9, 0x1, UP0 ;  /* 0x00000001090c7887 */ /* 0x000fc80008000000 */
[----:B------:R-:W-:-:S04]  /*1fa0*/  UIADD3 UR12, UR9, -UR12, URZ ;  /* 0x8000000c090c7290 */ /* 0x000fc8000fffe03f */
[----:B------:R-:W-:-:S06]  /*1fb0*/  UISETP.GE.AND UP0, UPT, UR12, 0x1, UPT ;  /* 0x000000010c00788c */ /* 0x000fcc000bf06270 */
[----:B------:R-:W-:-:S13]  /*1fc0*/  PLOP3.LUT P1, PT, PT, PT, UP0, 0x80, 0x0 ;  /* 0x000000000000781c */ /* 0x000fda0003f2f008 */
[----:B------:R-:W-:Y:S05]  /*1fd0*/  @!P1 BRA `(.L_x_23) ;  /* 0x0000000800049947 */ /* 0x000fea0003800000 */
[----:B01----:R-:W-:Y:S01]  /*1fe0*/  IMAD.U32 R11, RZ, RZ, UR12 ;  /* 0x0000000cff0b7e24 */ /* 0x003fe2000f8e00ff */
[----:B------:R-:W-:Y:S01]  /*1ff0*/  ULDC UR19, c[0x0][0x50c] ;  /* 0x0001430000137ab9 */ /* 0x000fe20000000800 */
[----:B------:R-:W-:-:S07]  /*2000*/  IMAD.U32 R12, RZ, RZ, UR5 ;  /* 0x00000005ff0c7e24 */ /* 0x000fce000f8e00ff */
.L_x_31:
[----:B------:R-:W-:-:S13]  /*2010*/  ISETP.NE.AND P2, PT, R143, 0x3, PT ;  /* 0x000000038f00780c */ /* 0x000fda0003f45270 */
[----:B0-----:R-:W-:Y:S05]  /*2020*/  @!P2 BRA `(.L_x_24) ;  /* 0x000000000004a947 */ /* 0x001fea0003800000 */
[----:B------:R-:W-:Y:S01]  /*2030*/  BPT.TRAP 0x1 ;  /* 0x000000040000795c */ /* 0x000fe20000300000 */
.L_x_24:
[----:B------:R-:W0:Y:S01]  /*2040*/  S2UR UR12, SR_CgaCtaId ;  /* 0x00000000000c79c3 */ /* 0x000e220000008800 */
[----:B------:R-:W-:Y:S01]  /*2050*/  UMOV UR10, 0x400 ;  /* 0x00000400000a7882 */ /* 0x000fe20000000000 */
[----:B------:R-:W-:Y:S01]  /*2060*/  SHF.L.U32 R13, R144, 0x1f, RZ ;  /* 0x0000001f900d7819 */ /* 0x000fe200000006ff */
[----:B0-----:R-:W-:-:S04]  /*2070*/  ULEA UR10, UR12, UR10, 0x18 ;  /* 0x0000000a0c0a7291 */ /* 0x001fc8000f8ec03f */
[----:B------:R-:W-:-:S09]  /*2080*/  ULEA UR12, UR18, UR10, 0x3 ;  /* 0x0000000a120c7291 */ /* 0x000fd2000f8e183f */
[----:B------:R0:W1:Y:S01]  /*2090*/  SYNCS.PHASECHK.TRANS64.TRYWAIT P1, [UR12], R13 ;  /* 0x0000000dff0075a7 */ /* 0x000062000802014c */
[----:B------:R-:W-:Y:S05]  /*20a0*/  @!P2 BRA `(.L_x_25) ;  /* 0x000000000004a947 */ /* 0x000fea0003800000 */
[----:B------:R-:W-:Y:S01]  /*20b0*/  BPT.TRAP 0x1 ;  /* 0x000000040000795c */ /* 0x000fe20000300000 */
.L_x_25:
[----:B-1----:R-:W-:Y:S05]  /*20c0*/  @P1 BRA `(.L_x_26) ;  /* 0x0000000000081947 */ /* 0x002fea0003800000 */
[----:B------:R-:W1:Y:S02]  /*20d0*/  SYNCS.PHASECHK.TRANS64.TRYWAIT P1, [UR12], R13 ;  /* 0x0000000dff0075a7 */ /* 0x000e64000802014c */
[----:B-1----:R-:W-:Y:S05]  /*20e0*/  @!P1 BRA `(.L_x_27) ;  /* 0x0000007000c09947 */ /* 0x002fea0003800000 */
.L_x_26:
[----:B------:R-:W-:Y:S01]  /*20f0*/  UIADD3 UR12, UR10, 0xa100, URZ ;  /* 0x0000a1000a0c7890 */ /* 0x000fe2000fffe03f */
[----:B------:R-:W-:Y:S01]  /*2100*/  WARPGROUP.ARRIVE ;  /* 0x00000000000079c5 */ /* 0x000fe20000000000 */
[----:B------:R-:W-:Y:S02]  /*2110*/  UISETP.NE.AND UP0, UPT, UR7, URZ, UPT ;  /* 0x0000003f0700728c */ /* 0x000fe4000bf05270 */
[----:B------:R-:W-:Y:S02]  /*2120*/  USHF.R.U32.HI UR12, URZ, 0x4, UR12 ;  /* 0x000000043f0c7899 */ /* 0x000fe4000801160c */
[----:B------:R-:W-:Y:S02]  /*2130*/  USEL UR8, UR8, URZ, !UP0 ;  /* 0x0000003f08087287 */ /* 0x000fe4000c000000 */
[----:B------:R-:W-:Y:S02]  /*2140*/  ULOP3.LUT UR7, UR12, 0x3fff, URZ, 0xc0, !UPT ;  /* 0x00003fff0c077892 */ /* 0x000fe4000f8ec03f */
[----:B------:R-:W-:-:S02]  /*2150*/  ULOP3.LUT UR12, UR11, 0x10000, URZ, 0xfc, !UPT ;  /* 0x000100000b0c7892 */ /* 0x000fc4000f8efc3f */
[----:B------:R-:W-:Y:S02]  /*2160*/  ULOP3.LUT UR7, UR7, 0x10000, URZ, 0xfc, !UPT ;  /* 0x0001000007077892 */ /* 0x000fe4000f8efc3f */
[----:B------:R-:W-:Y:S02]  /*2170*/  UISETP.NE.U32.AND UP0, UPT, UR8, URZ, UPT ;  /* 0x0000003f0800728c */ /* 0x000fe4000bf05070 */
[----:B------:R-:W-:Y:S02]  /*2180*/  ULEA UR12, UR18, UR12, 0x9 ;  /* 0x0000000c120c7291 */ /* 0x000fe4000f8e483f */
[----:B------:R-:W-:Y:S01]  /*2190*/  ULEA UR14, UR18, UR7, 0x9 ;  /* 0x00000007120e7291 */ /* 0x000fe2000f8e483f */
[----:B------:R-:W-:Y:S01]  /*21a0*/  UMOV UR13, 0x80000020 ;  /* 0x80000020000d7882 */ /* 0x000fe20000000000 */
[----:B------:R-:W-:Y:S01]  /*21b0*/  UMOV UR15, 0x80000020 ;  /* 0x80000020000f7882 */ /* 0x000fe20000000000 */
[----:B------:R-:W-:-:S06]  /*21c0*/  UIADD3 UR6, UR6, 0x2, URZ ;  /* 0x0000000206067890 */ /* 0x000fcc000fffe03f */
[----:B------:R-:W-:Y:S01]  /*21d0*/  QGMMA.64x128x32.F32.E5M2.E5M2 R24, gdesc[UR12], R24, UP0 ;  /* 0x01e000000c1879f3 */ /* 0x000fe2000bf03818 */
[----:B------:R-:W-:Y:S02]  /*21e0*/  UIADD3 UR12, UR12, 0x2, URZ ;  /* 0x000000020c0c7890 */ /* 0x000fe4000fffe03f */
[----:B------:R-:W-:Y:S01]  /*21f0*/  UIADD3 UR14, UR14, 0x2, URZ ;  /* 0x000000020e0e7890 */ /* 0x000fe2000fffe03f */
[----:B------:R-:W-:Y:S01]  /*2200*/  UMOV UR13, 0x80000020 ;  /* 0x80000020000d7882 */ /* 0x000fe20000000000 */
[----:B------:R-:W-:Y:S01]  /*2210*/  UMOV UR15, 0x80000020 ;  /* 0x80000020000f7882 */ /* 0x000fe20000000000 */
[----:B------:R-:W-:-:S04]  /*2220*/  UISETP.NE.AND UP0, UPT, UR6, UR19, UPT ;  /* 0x000000130600728c */ /* 0x000fc8000bf05270 */
[----:B------:R-:W-:-:S06]  /*2230*/  USEL UR7, URZ, 0x1, UP0 ;  /* 0x000000013f077887 */ /* 0x000fcc0008000000 */
[----:B------:R-:W-:Y:S01]  /*2240*/  ISETP.NE.AND P1, PT, RZ, UR7, PT ;  /* 0x00000007ff007c0c */ /* 0x000fe2000bf25270 */
[----:B------:R-:W-:Y:S03]  /*2250*/  QGMMA.64x128x32.F32.E5M2.E5M2 R24, gdesc[UR12], R24, gsb0 ;  /* 0x01e000000c1879f3 */ /* 0x000fe60008003818 */
[----:B------:R-:W-:-:S09]  /*2260*/  WARPGROUP.DEPBAR.LE gsb0, 0x1 ;  /* 0x00008000000079c5 */ /* 0x000fd20000010100 */
[----:B------:R-:W-:Y:S05]  /*2270*/  @!P1 BRA `(.L_x_28) ;  /* 0x0000000400089947 */ /* 0x000fea0003800000 */
[----:B------:R-:W-:Y:S02]  /*2280*/  WARPGROUP.DEPBAR.LE gsb0, 0x0 ;  /* 0x00008000000079c5 */ /* 0x000fe40000010000 */
[----:B------:R-:W-:-:S01]  /*2290*/  FADD R141, R24, R141 ;  /* 0x0000008d188d7221 */ /* 0x000fc20000000000 */
[----:B------:R-:W-:Y:S01]  /*22a0*/  FADD R140, R25, R140 ;  /* 0x0000008c198c7221 */ /* 0x000fe20000000000 */
        /* <DEDUP_REMOVED lines=62> */
[----:B------:R-:W-:-:S06]  /*2690*/  UMOV UR6, URZ ;  /* 0x0000003f00067c82 */ /* 0x000fcc0008000000 */
.L_x_28:
[----:B------:R-:W-:Y:S05]  /*26a0*/  @!P2 BRA `(.L_x_29) ;  /* 0x000000000004a947 */ /* 0x000fea0003800000 */
[----:B------:R-:W-:Y:S01]  /*26b0*/  BPT.TRAP 0x1 ;  /* 0x000000040000795c */ /* 0x000fe20000300000 */
.L_x_29:
[----:B01----:R-:W-:Y:S02]  /*26c0*/  @P0 LEA R13, R12, UR10, 0x3 ;  /* 0x0000000a0c0d0c11 */ /* 0x003fe4000f8e18ff */
[----:B------:R-:W-:-:S03]  /*26d0*/  ISETP.GT.U32.AND P1, PT, R4, 0x1, PT ;  /* 0x000000010400780c */ /* 0x000fc60003f24070 */
[----:B------:R-:W-:-:S05]  /*26e0*/  @P0 VIADD R142, R13, 0x28 ;  /* 0x000000280d8e0836 */ /* 0x000fca0000000000 */
[----:B------:R-:W-:-:S04]  /*26f0*/  @P0 PRMT R142, R5, 0x654, R142 ;  /* 0x00000654058e0816 */ /* 0x000fc8000000008e */
[----:B------:R0:W-:Y:S01]  /*2700*/  @P0 SYNCS.ARRIVE.TRANS64.RED.A1T0 RZ, [R142+URZ], RZ ;  /* 0x000000ff8eff09a7 */ /* 0x0001e2000810043f */
[----:B------:R-:W-:Y:S05]  /*2710*/  @P1 BRA `(.L_x_30) ;  /* 0x0000000000041947 */ /* 0x000fea0003800000 */
[----:B------:R-:W-:Y:S01]  /*2720*/  BPT.TRAP 0x1 ;  /* 0x000000040000795c */ /* 0x000fe20000300000 */
.L_x_30:
[----:B------:R-:W-:Y:S01]  /*2730*/  UIADD3 UR18, UR18, 0x1, URZ ;  /* 0x0000000112127890 */ /* 0x000fe2000fffe03f */
[C---:B------:R-:W-:Y:S01]  /*2740*/  ISETP.GT.AND P2, PT, R11.reuse, 0x1, PT ;  /* 0x000000010b00780c */ /* 0x040fe20003f44270 */
[----:B------:R-:W-:Y:S02]  /*2750*/  VIADD R12, R12, 0x1 ;  /* 0x000000010c0c7836 */ /* 0x000fe40000000000 */
[----:B------:R-:W-:Y:S01]  /*2760*/  UISETP.NE.AND UP0, UPT, UR18, 0x5, UPT ;  /* 0x000000051200788c */ /* 0x000fe2000bf05270 */
[----:B------:R-:W-:Y:S02]  /*2770*/  VIADD R11, R11, 0xffffffff ;  /* 0xffffffff0b0b7836 */ /* 0x000fe40000000000 */
[C---:B------:R-:W-:Y:S01]  /*2780*/  ISETP.NE.AND P1, PT, R12.reuse, 0x5, PT ;  /* 0x000000050c00780c */ /* 0x040fe20003f25270 */
[----:B------:R-:W-:Y:S02]  /*2790*/  USEL UR8, URZ, 0x1, UP0 ;  /* 0x000000013f087887 */ /* 0x000fe40008000000 */
[----:B------:R-:W-:Y:S01]  /*27a0*/  USEL UR18, UR18, URZ, UP0 ;  /* 0x0000003f12127287 */ /* 0x000fe20008000000 */
[----:B------:R-:W-:-:S03]  /*27b0*/  SEL R12, R12, RZ, P1 ;  /* 0x000000ff0c0c7207 */ /* 0x000fc60000800000 */
[----:B------:R-:W-:Y:S01]  /*27c0*/  LOP3.LUT R144, R144, UR8, RZ, 0x3c, !PT ;  /* 0x0000000890907c12 */ /* 0x000fe2000f8e3cff */
[----:B------:R-:W-:Y:S01]  /*27d0*/  UMOV UR8, 0x1 ;  /* 0x0000000100087882 */ /* 0x000fe20000000000 */
[----:B------:R-:W-:Y:S06]  /*27e0*/  @P2 BRA `(.L_x_31) ;  /* 0xfffffff800082947 */ /* 0x000fec000383ffff */
.L_x_23:
[----:B------:R-:W-:Y:S01]  /*27f0*/  UISETP.NE.AND UP0, UPT, UR6, URZ, UPT ;  /* 0x0000003f0600728c */ /* 0x000fe2000bf05270 */
[----:B01----:R-:W0:Y:S03]  /*2800*/  LDC R11, c[0x0][0x28c] ;  /* 0x0000a300ff0b7b82 */ /* 0x003e260000000800 */
[----:B------:R-:W-:-:S06]  /*2810*/  USEL UR6, URZ, 0x1, !UP0 ;  /* 0x000000013f067887 */ /* 0x000fcc000c000000 */
[----:B------:R-:W-:Y:S02]  /*2820*/  ISETP.NE.AND P1, PT, RZ, UR6, PT ;  /* 0x00000006ff007c0c */ /* 0x000fe4000bf25270 */
[----:B0-----:R-:W-:-:S11]  /*2830*/  ISETP.GE.AND P2, PT, R11, 0x1, PT ;  /* 0x000000010b00780c */ /* 0x001fd60003f46270 */
[----:B------:R-:W-:Y:S05]  /*2840*/  @!P1 BRA `(.L_x_32) ;  /* 0x0000000400049947 */ /* 0x000fea0003800000 */
[----:B------:R-:W-:Y:S02]  /*2850*/  WARPGROUP.DEPBAR.LE gsb0, 0x0 ;  /* 0x00008000000079c5 */ /* 0x000fe40000010000 */
[----:B------:R-:W-:Y:S01]  /*2860*/  FADD R141, R24, R141 ;  /* 0x0000008d188d7221 */ /* 0x000fe20000000000 */
        /* <DEDUP_REMOVED lines=62> */
[----:B------:R-:W-:-:S07]  /*2c50*/  FADD R16, R16, R87 ;  /* 0x0000005710107221 */ /* 0x000fce0000000000 */
.L_x_32:
[----:B------:R-:W-:Y:S02]  /*2c60*/  WARPGROUP.DEPBAR.LE gsb0, 0x0 ;  /* 0x00008000000079c5 */ /* 0x000fe40000010000 */
[----:B------:R-:W-:Y:S05]  /*2c70*/  @!P2 BRA `(.L_x_33) ;  /* 0x000000000050a947 */ /* 0x000fea0003800000 */
[----:B------:R-:W-:-:S13]  /*2c80*/  ISETP.NE.AND P1, PT, R143, 0x3, PT ;  /* 0x000000038f00780c */ /* 0x000fda0003f25270 */
[----:B------:R-:W-:Y:S05]  /*2c90*/  @!P1 BRA `(.L_x_34) ;  /* 0x0000000000049947 */ /* 0x000fea0003800000 */
[----:B------:R-:W-:Y:S01]  /*2ca0*/  BPT.TRAP 0x1 ;  /* 0x000000040000795c */ /* 0x000fe20000300000 */
.L_x_34:
[----:B------:R-:W-:Y:S01]  /*2cb0*/  BSSY B0, `(.L_x_35) ;  /* 0x000000e000007945 */ /* 0x000fe20003800000 */
[----:B------:R-:W-:-:S03]  /*2cc0*/  ISETP.GT.U32.AND P1, PT, R4, 0x1, PT ;  /* 0x000000010400780c */ /* 0x000fc60003f24070 */
[----:B------:R-:W-:Y:S10]  /*2cd0*/  @!P0 BRA `(.L_x_36) ;  /* 0x00000000002c8947 */ /* 0x000ff40003800000 */
[----:B------:R-:W-:-:S04]  /*2ce0*/  UISETP.LT.AND UP0, UPT, UR9, 0x1, UPT ;  /* 0x000000010900788c */ /* 0x000fc8000bf01270 */
[----:B------:R-:W-:-:S04]  /*2cf0*/  USEL UR8, UR9, 0x1, UP0 ;  /* 0x0000000109087887 */ /* 0x000fc80008000000 */
[----:B------:R-:W-:-:S04]  /*2d00*/  UIADD3 UR8, UR5, UR9, -UR8 ;  /* 0x0000000905087290 */ /* 0x000fc8000fffe808 */
[----:B------:R-:W-:-:S04]  /*2d10*/  UIMAD.WIDE.U32 UR6, UR8, -0x33333333, URZ ;  /* 0xcccccccd080678a5 */ /* 0x000fc8000f8e003f */
[----:B------:R-:W-:-:S04]  /*2d20*/  USHF.R.U32.HI UR6, URZ, 0x2, UR7 ;  /* 0x000000023f067899 */ /* 0x000fc80008011607 */
[----:B------:R-:W-:-:S04]  /*2d30*/  UIMAD UR8, UR6, -0x5, UR8 ;  /* 0xfffffffb060878a4 */ /* 0x000fc8000f8e0208 */
[----:B------:R-:W-:-:S04]  /*2d40*/  ULEA UR8, UR8, UR10, 0x3 ;  /* 0x0000000a08087291 */ /* 0x000fc8000f8e183f */
[----:B------:R-:W-:-:S06]  /*2d50*/  UIADD3 UR8, UR8, 0x28, URZ ;  /* 0x0000002808087890 */ /* 0x000fcc000fffe03f */
[----:B------:R-:W-:-:S05]  /*2d60*/  IMAD.U32 R12, RZ, RZ, UR8 ;  /* 0x00000008ff0c7e24 */ /* 0x000fca000f8e00ff */
[----:B------:R-:W-:-:S04]  /*2d70*/  PRMT R11, R5, 0x654, R12 ;  /* 0x00000654050b7816 */ /* 0x000fc8000000000c */
[----:B------:R0:W-:Y:S03]  /*2d80*/  SYNCS.ARRIVE.TRANS64.RED.A1T0 RZ, [R11+URZ], RZ ;  /* 0x000000ff0bff79a7 */ /* 0x0001e6000810043f */
.L_x_36:
[----:B------:R-:W-:Y:S05]  /*2d90*/  BSYNC B0 ;  /* 0x0000000000007941 */ /* 0x000fea0003800000 */
.L_x_35:
[----:B------:R-:W-:Y:S05]  /*2da0*/  @P1 BRA `(.L_x_33) ;  /* 0x0000000000041947 */ /* 0x000fea0003800000 */
[----:B------:R-:W-:Y:S01]  /*2db0*/  BPT.TRAP 0x1 ;  /* 0x000000040000795c */ /* 0x000fe20000300000 */
.L_x_33:
[----:B------:R-:W1:Y:S01]  /*2dc0*/  LDC R25, c[0x0][0x288] ;  /* 0x0000a200ff197b82 */ /* 0x000e620000000800 */
[----:B------:R-:W-:Y:S01]  /*2dd0*/  IMAD.SHL.U32 R31, R10, 0x80, RZ ;  /* 0x000000800a1f7824 */ /* 0x000fe200078e00ff */
[--C-:B0-----:R-:W-:Y:S01]  /*2de0*/  SHF.R.U32.HI R11, RZ, 0x2, R0.reuse ;  /* 0x00000002ff0b7819 */ /* 0x101fe20000011600 */
[----:B------:R-:W-:Y:S01]  /*2df0*/  UIADD3 UR5, UR9, UR5, URZ ;  /* 0x0000000509057290 */ /* 0x000fe2000fffe03f */
[C---:B------:R-:W-:Y:S01]  /*2e00*/  LOP3.LUT R13, R0.reuse, 0x60, RZ, 0xc0, !PT ;  /* 0x00000060000d7812 */ /* 0x040fe200078ec0ff */
[----:B------:R-:W-:Y:S01]  /*2e10*/  IMAD.SHL.U32 R33, R7, 0x80, RZ ;  /* 0x0000008007217824 */ /* 0x000fe200078e00ff */
[----:B------:R-:W-:Y:S01]  /*2e20*/  SHF.R.U32.HI R24, RZ, 0x7, R0 ;  /* 0x00000007ff187819 */ /* 0x000fe20000011600 */
[----:B------:R-:W-:Y:S01]  /*2e30*/  UISETP.GT.U32.AND UP0, UPT, UR5, 0x4, UPT ;  /* 0x000000040500788c */ /* 0x000fe2000bf04070 */
[----:B------:R-:W-:Y:S01]  /*2e40*/  LOP3.LUT R12, R11, 0x7, RZ, 0xc0, !PT ;  /* 0x000000070b0c7812 */ /* 0x000fe200078ec0ff */
[----:B------:R-:W-:Y:S01]  /*2e50*/  IMAD.SHL.U32 R28, R0, 0x2, RZ ;  /* 0x00000002001c7824 */ /* 0x000fe200078e00ff */
[----:B------:R-:W-:Y:S01]  /*2e60*/  SHF.R.U32.HI R27, RZ, 0x1, R13 ;  /* 0x00000001ff1b7819 */ /* 0x000fe2000001160d */
[----:B------:R-:W-:Y:S01]  /*2e70*/  ULDC UR12, c[0x0][0x284] ;  /* 0x0000a100000c7ab9 */ /* 0x000fe20000000800 */
[----:B------:R-:W-:Y:S01]  /*2e80*/  LOP3.LUT R11, R24, 0x1, RZ, 0xc0, !PT ;  /* 0x00000001180b7812 */ /* 0x000fe200078ec0ff */
[----:B------:R-:W-:Y:S01]  /*2e90*/  UISETP.LT.U32.AND UP0, UPT, UR9, 0x5, UP0 ;  /* 0x000000050900788c */ /* 0x000fe20008701070 */
[----:B------:R-:W-:Y:S01]  /*2ea0*/  IADD3 R26, RZ, -R27, -R12 ;  /* 0x8000001bff1a7210 */ /* 0x000fe20007ffe80c */
[----:B------:R-:W-:Y:S01]  /*2eb0*/  UISETP.GE.U32.AND UP1, UPT, UR9, 0x5, UPT ;  /* 0x000000050900788c */ /* 0x000fe2000bf26070 */
[----:B------:R-:W-:Y:S01]  /*2ec0*/  SHF.R.S32.HI R32, RZ, 0x1f, R6 ;  /* 0x0000001fff207819 */ /* 0x000fe20000011406 */
[----:B------:R-:W-:Y:S01]  /*2ed0*/  IMAD.SHL.U32 R13, R11, 0x40, RZ ;  /* 0x000000400b0d7824 */ /* 0x000fe200078e00ff */
[----:B------:R-:W-:Y:S01]  /*2ee0*/  LOP3.LUT R28, R31, 0x6, R28, 0xf8, !PT ;  /* 0x000000061f1c7812 */ /* 0x000fe200078ef81c */
[----:B------:R-:W-:Y:S01]  /*2ef0*/  ULDC.64 UR10, c[0x0][0x5d0] ;  /* 0x00017400000a7ab9 */ /* 0x000fe20000000a00 */
[----:B------:R-:W-:Y:S01]  /*2f00*/  LOP3.LUT R24, R0, 0x3, RZ, 0xc0, !PT ;  /* 0x0000000300187812 */ /* 0x000fe200078ec0ff */
[----:B------:R-:W-:Y:S01]  /*2f10*/  UIMAD.WIDE.U32 UR6, UR5, -0x33333333, URZ ;  /* 0xcccccccd050678a5 */ /* 0x000fe2000f8e003f */
[----:B------:R-:W-:Y:S01]  /*2f20*/  IMAD R26, R11, -0x40, R26 ;  /* 0xffffffc00b1a7824 */ /* 0x000fe200078e021a */
[----:B------:R-:W-:Y:S01]  /*2f30*/  USEL UR8, URZ, 0x1, !UP0 ;  /* 0x000000013f087887 */ /* 0x000fe2000c000000 */
[----:B-1----:R-:W-:Y:S01]  /*2f40*/  ISETP.GE.AND P1, PT, R31, R25, PT ;  /* 0x000000191f00720c */ /* 0x002fe20003f26270 */
[----:B------:R-:W-:Y:S01]  /*2f50*/  IMAD R11, R32, UR10, RZ ;  /* 0x0000000a200b7c24 */ /* 0x000fe2000f8e02ff */
[----:B------:R-:W-:Y:S01]  /*2f60*/  SHF.R.S32.HI R29, RZ, 0x1f, R28 ;  /* 0x0000001fff1d7819 */ /* 0x000fe2000001141c */
[----:B------:R-:W-:Y:S01]  /*2f70*/  USHF.R.U32.HI UR6, URZ, 0x2, UR7 ;  /* 0x000000023f067899 */ /* 0x000fe20008011607 */
[----:B------:R-:W-:Y:S01]  /*2f80*/  ISETP.GE.OR P1, PT, R33, UR12, P1 ;  /* 0x0000000c21007c0c */ /* 0x000fe20008f26670 */
[----:B------:R-:W-:Y:S01]  /*2f90*/  ULOP3.LUT UR4, UR4, UR8, URZ, 0x3c, !UPT ;  /* 0x0000000804047292 */ /* 0x000fe2000f8e3c3f */
[----:B------:R-:W-:Y:S01]  /*2fa0*/  LOP3.LUT R13, R13, 0x40, R12, 0xe2, !PT ;  /* 0x000000400d0d7812 */ /* 0x000fe200078ee20c */
[----:B------:R-:W-:Y:S01]  /*2fb0*/  IMAD R12, R24, -0x2, R25 ;  /* 0xfffffffe180c7824 */ /* 0x000fe200078e0219 */
[----:B------:R-:W-:Y:S01]  /*2fc0*/  UIMAD UR5, UR6, -0x5, UR5 ;  /* 0xfffffffb060578a4 */ /* 0x000fe2000f8e0205 */
[----:B------:R-:W-:Y:S01]  /*2fd0*/  IMAD.WIDE R24, R7, 0x80, RZ ;  /* 0x0000008007187825 */ /* 0x000fe200078e02ff */
[----:B------:R-:W-:Y:S01]  /*2fe0*/  @UP1 ULOP3.LUT UR4, UR4, 0x1, UR6, 0x78, !UPT ;  /* 0x0000000104041892 */ /* 0x000fe2000f8e7806 */
[----:B------:R-:W-:-:S02]  /*2ff0*/  IADD3 R33, -R33, UR12, R26 ;  /* 0x0000000c21217c10 */ /* 0x000fc4000fffe11a */
[----:B------:R-:W-:Y:S01]  /*3000*/  IMAD R7, R6, UR11, R11 ;  /* 0x0000000b06077c24 */ /* 0x000fe2000f8e020b */
[----:B------:R-:W-:Y:S01]  /*3010*/  LOP3.LUT R35, R24, R13, R27, 0xfe, !PT ;  /* 0x0000000d18237212 */ /* 0x000fe200078efe1b */
[----:B------:R-:W-:-:S04]  /*3020*/  IMAD.WIDE.U32 R10, R6, UR10, R28 ;  /* 0x0000000a060a7c25 */ /* 0x000fc8000f8e001c */
[----:B------:R-:W-:Y:S02]  /*3030*/  IMAD.IADD R11, R11, 0x1, R7 ;  /* 0x000000010b0b7824 */ /* 0x000fe400078e0207 */
[----:B------:R-:W-:Y:S02]  /*3040*/  IMAD.IADD R27, R12, 0x1, -R31 ;  /* 0x000000010c1b7824 */ /* 0x000fe400078e0a1f */
[----:B------:R-:W-:Y:S01]  /*3050*/  IMAD.MOV.U32 R26, RZ, RZ, -0x1 ;  /* 0xffffffffff1a7424 */ /* 0x000fe200078e00ff */
[----:B------:R-:W-:Y:S06]  /*3060*/  @P1 BRA `(.L_x_37) ;  /* 0x0000004400a41947 */ /* 0x000fec0003800000 */
[----:B------:R-:W0:Y:S01]  /*3070*/  LDC.64 R30, c[0x0][0x5c8] ;  /* 0x00017200ff1e7b82 */ /* 0x000e220000000a00 */
[----:B------:R-:W-:Y:S01]  /*3080*/  ULDC.64 UR6, c[0x0][0x5c0] ;  /* 0x0001700000067ab9 */ /* 0x000fe20000000a00 */
[----:B------:R-:W-:Y:S01]  /*3090*/  BSSY B0, `(.L_x_37) ;  /* 0x0000466000007945 */ /* 0x000fe20003800000 */
[-C--:B0-----:R-:W-:Y:S02]  /*30a0*/  IMAD R12, R25, R30.reuse, RZ ;  /* 0x0000001e190c7224 */ /* 0x081fe400078e02ff */
[----:B------:R-:W-:-:S04]  /*30b0*/  IMAD.WIDE.U32 R10, R35, R30, R10 ;  /* 0x0000001e230a7225 */ /* 0x000fc800078e000a */
[----:B------:R-:W-:Y:S01]  /*30c0*/  IMAD R13, R35, R31, R12 ;  /* 0x0000001f230d7224 */ /* 0x000fe200078e020c */
[----:B------:R-:W-:Y:S02]  /*30d0*/  LEA R7, P1, R30, R10, 0x3 ;  /* 0x0000000a1e077211 */ /* 0x000fe400078218ff */
[----:B------:R-:W-:Y:S01]  /*30e0*/  IADD3 R12, P2, R10, UR6, RZ ;  /* 0x000000060a0c7c10 */ /* 0x000fe2000ff5e0ff */
[----:B------:R-:W-:Y:S01]  /*30f0*/  IMAD.IADD R13, R11, 0x1, R13 ;  /* 0x000000010b0d7824 */ /* 0x000fe200078e020d */
[----:B------:R-:W-:-:S04]  /*3100*/  IADD3 R10, P4, R7, UR6, RZ ;  /* 0x00000006070a7c10 */ /* 0x000fc8000ff9e0ff */
[----:B------:R-:W-:Y:S02]  /*3110*/  LEA.HI.X R7, R30, R13, R31, 0x3, P1 ;  /* 0x0000000d1e077211 */ /* 0x000fe400008f1c1f */
[----:B---3-5:R-:W-:Y:S02]  /*3120*/  FSETP.NEU.AND P1, PT, R9, RZ, PT ;  /* 0x000000ff0900720b */ /* 0x028fe40003f2d000 */
[----:B------:R-:W-:Y:S02]  /*3130*/  IADD3.X R13, R13, UR7, RZ, P2, !PT ;  /* 0x000000070d0d7c10 */ /* 0x000fe400097fe4ff */
[----:B------:R-:W-:-:S09]  /*3140*/  IADD3.X R11, R7, UR7, RZ, P4, !PT ;  /* 0x00000007070b7c10 */ /* 0x000fd2000a7fe4ff */
[----:B------:R-:W-:Y:S05]  /*3150*/  @!P1 BRA `(.L_x_38) ;  /* 0x00000034005c9947 */ /* 0x000fea0003800000 */
[----:B------:R-:W-:Y:S01]  /*3160*/  ULDC.64 UR6, c[0x0][0x5b8] ;  /* 0x00016e0000067ab9 */ /* 0x000fe20000000a00 */
[----:B------:R-:W-:Y:S01]  /*3170*/  ISETP.GE.AND P1, PT, R33, 0x1, PT ;  /* 0x000000012100780c */ /* 0x000fe20003f26270 */
[----:B------:R-:W-:Y:S01]  /*3180*/  IMAD R7, R32, UR6, RZ ;  /* 0x0000000620077c24 */ /* 0x000fe2000f8e02ff */
[----:B------:R-:W-:Y:S01]  /*3190*/  ULDC.64 UR10, c[0x0][0x5a8] ;  /* 0x00016a00000a7ab9 */ /* 0x000fe20000000a00 */
[C---:B------:R-:W-:Y:S01]  /*31a0*/  IMAD.WIDE.U32 R28, R6.reuse, UR6, R28 ;  /* 0x00000006061c7c25 */ /* 0x040fe2000f8e001c */
[----:B------:R-:W-:Y:S01]  /*31b0*/  ISETP.LT.OR P5, PT, R27, 0x1, !P1 ;  /* 0x000000011b00780c */ /* 0x000fe20004fa1670 */
[----:B------:R-:W-:Y:S02]  /*31c0*/  BSSY B1, `(.L_x_39) ;  /* 0x000000c000017945 */ /* 0x000fe40003800000 */
[----:B------:R-:W-:Y:S01]  /*31d0*/  IMAD R7, R6, UR7, R7 ;  /* 0x0000000706077c24 */ /* 0x000fe2000f8e0207 */
[----:B------:R-:W-:Y:S02]  /*31e0*/  ULDC.64 UR6, c[0x0][0x5b0] ;  /* 0x00016c0000067ab9 */ /* 0x000fe40000000a00 */
[----:B------:R-:W-:-:S02]  /*31f0*/  IMAD R30, R25, UR6, RZ ;  /* 0x00000006191e7c24 */ /* 0x000fc4000f8e02ff */
[----:B------:R-:W-:Y:S02]  /*3200*/  IMAD.IADD R29, R29, 0x1, R7 ;  /* 0x000000011d1d7824 */ /* 0x000fe400078e0207 */
[C-C-:B------:R-:W-:Y:S01]  /*3210*/  IMAD R31, R35.reuse, UR7, R30.reuse ;  /* 0x00000007231f7c24 */ /* 0x140fe2000f8e021e */
[----:B------:R-:W-:Y:S01]  /*3220*/  PRMT R30, RZ, 0x7610, R30 ;  /* 0x00007610ff1e7816 */ /* 0x000fe2000000001e */
[----:B------:R-:W-:-:S03]  /*3230*/  IMAD.WIDE.U32 R6, R35, UR6, R28 ;  /* 0x0000000623067c25 */ /* 0x000fc6000f8e001c */
[----:B------:R-:W-:-:S04]  /*3240*/  IADD3 R6, P2, R6, UR10, RZ ;  /* 0x0000000a06067c10 */ /* 0x000fc8000ff5e0ff */
[----:B------:R-:W-:Y:S01]  /*3250*/  IADD3.X R7, R7, UR11, R31, P2, !PT ;  /* 0x0000000b07077c10 */ /* 0x000fe200097fe41f */
[----:B------:R-:W-:Y:S08]  /*3260*/  @P5 BRA `(.L_x_40) ;  /* 0x0000000000045947 */ /* 0x000ff00003800000 */
[----:B------:R0:W5:Y:S02]  /*3270*/  LDG.E.U8 R30, desc[UR16][R6.64] ;  /* 0x00000010061e7981 */ /* 0x000164000c1e1100 */
.L_x_40:
[----:B------:R-:W-:Y:S05]  /*3280*/  BSYNC B1 ;  /* 0x0000000000017941 */ /* 0x000fea0003800000 */
.L_x_39:
[----:B-----5:R-:W-:Y:S01]  /*3290*/  LOP3.LUT R30, R30, 0xff, RZ, 0xc0, !PT ;  /* 0x000000ff1e1e7812 */ /* 0x020fe200078ec0ff */
[----:B------:R-:W-:Y:S01]  /*32a0*/  BSSY B1, `(.L_x_41) ;  /* 0x000000b000017945 */ /* 0x000fe20003800000 */
[----:B------:R-:W-:Y:S02]  /*32b0*/  ISETP.LT.OR P4, PT, R27, 0x2, !P1 ;  /* 0x000000021b00780c */ /* 0x000fe40004f81670 */
[----:B------:R-:W-:-:S05]  /*32c0*/  F2FP.F16.E5M2.UNPACK_B R30, R30 ;  /* 0x0000001eff1e723e */ /* 0x000fca00020004ff */
[----:B------:R-:W-:-:S05]  /*32d0*/  HADD2.F32 R30, -RZ, R30.H0_H0 ;  /* 0x2000001eff1e7230 */ /* 0x000fca0000004100 */
[----:B------:R-:W-:-:S04]  /*32e0*/  FMUL R30, R30, R9 ;  /* 0x000000091e1e7220 */ /* 0x000fc80000400000 */
[----:B--2---:R-:W-:-:S05]  /*32f0*/  FFMA R30, R141, R8, R30 ;  /* 0x000000088d1e7223 */ /* 0x004fca000000001e */
[----:B------:R-:W-:Y:S02]  /*3300*/  F2FP.SATFINITE.E5M2.F32.PACK_AB_MERGE_C R31, RZ, R30, RZ ;  /* 0x0000001eff1f723e */ /* 0x000fe400048060ff */
[----:B------:R-:W-:-:S03]  /*3310*/  PRMT R30, RZ, 0x7610, R30 ;  /* 0x00007610ff1e7816 */ /* 0x000fc6000000001e */
[----:B------:R1:W-:Y:S01]  /*3320*/  @!P5 STG.E.U8 desc[UR16][R12.64], R31 ;  /* 0x0000001f0c00d986 */ /* 0x0003e2000c101110 */
[----:B------:R-:W-:Y:S05]  /*3330*/  @P4 BRA `(.L_x_42) ;  /* 0x0000000000044947 */ /* 0x000fea0003800000 */
[----:B------:R2:W5:Y:S02]  /*3340*/  LDG.E.U8 R30, desc[UR16][R6.64+0x1] ;  /* 0x00000110061e7981 */ /* 0x000564000c1e1100 */
.L_x_42:
[----:B------:R-:W-:Y:S05]  /*3350*/  BSYNC B1 ;  /* 0x0000000000017941 */ /* 0x000fea0003800000 */
.L_x_41:
[----:B-----5:R-:W-:Y:S01]  /*3360*/  LOP3.LUT R30, R30, 0xff, RZ, 0xc0, !PT ;  /* 0x000000ff1e1e7812 */ /* 0x020fe200078ec0ff */
[----:B------:R-:W-:Y:S01]  /*3370*/  BSSY B1, `(.L_x_43) ;  /* 0x0000013000017945 */ /* 0x000fe20003800000 */
[----:B-1----:R-:W-:Y:S02]  /*3380*/  IADD3 R31, P2, R35, 0x8, RZ ;  /* 0x00000008231f7810 */ /* 0x002fe40007f5e0ff */
[----:B------:R-:W-:-:S03]  /*3390*/  F2FP.F16.E5M2.UNPACK_B R30, R30 ;  /* 0x0000001eff1e723e */ /* 0x000fc600020004ff */
[----:B------:R-:W-:Y:S01]  /*33a0*/  IMAD.X R24, RZ, RZ, R25, P2 ;  /* 0x000000ffff187224 */ /* 0x000fe200010e0619 */
[----:B------:R-:W-:Y:S01]  /*33b0*/  ISETP.GE.AND P2, PT, R33, 0x9, PT ;  /* 0x000000092100780c */ /* 0x000fe20003f46270 */
[----:B------:R-:W-:Y:S02]  /*33c0*/  HADD2.F32 R30, -RZ, R30.H0_H0 ;  /* 0x2000001eff1e7230 */ /* 0x000fe40000004100 */
[----:B------:R-:W-:Y:S01]  /*33d0*/  IMAD R24, R24, UR6, RZ ;  /* 0x0000000618187c24 */ /* 0x000fe2000f8e02ff */
[----:B------:R-:W-:Y:S01]  /*33e0*/  ISETP.LT.OR P5, PT, R27, 0x1, !P2 ;  /* 0x000000011b00780c */ /* 0x000fe200057a1670 */
[----:B------:R-:W-:-:S04]  /*33f0*/  IMAD.WIDE.U32 R28, R31, UR6, R28 ;  /* 0x000000061f1c7c25 */ /* 0x000fc8000f8e001c */
[----:B------:R-:W-:Y:S01]  /*3400*/  FMUL R25, R30, R9 ;  /* 0x000000091e197220 */ /* 0x000fe20000400000 */
[----:B------:R-:W-:-:S03]  /*3410*/  IMAD R31, R31, UR7, R24 ;  /* 0x000000071f1f7c24 */ /* 0x000fc6000f8e0218 */
[----:B------:R-:W-:Y:S01]  /*3420*/  FFMA R25, R140, R8, R25 ;  /* 0x000000088c197223 */ /* 0x000fe20000000019 */
[----:B------:R-:W-:Y:S02]  /*3430*/  IADD3 R24, P6, R28, UR10, RZ ;  /* 0x0000000a1c187c10 */ /* 0x000fe4000ffde0ff */
[----:B------:R-:W-:Y:S02]  /*3440*/  PRMT R28, RZ, 0x7610, R28 ;  /* 0x00007610ff1c7816 */ /* 0x000fe4000000001c */
[----:B------:R-:W-:Y:S02]  /*3450*/  F2FP.SATFINITE.E5M2.F32.PACK_AB_MERGE_C R33, RZ, R25, RZ ;  /* 0x00000019ff21723e */ /* 0x000fe400048060ff */
[----:B------:R-:W-:-:S03]  /*3460*/  IADD3.X R25, R29, UR11, R31, P6, !PT ;  /* 0x0000000b1d197c10 */ /* 0x000fc6000b7fe41f */
[----:B------:R1:W-:Y:S01]  /*3470*/  @!P4 STG.E.U8 desc[UR16][R12.64+0x1], R33 ;  /* 0x000001210c00c986 */ /* 0x0003e2000c101110 */
[----:B------:R-:W-:Y:S05]  /*3480*/  @P5 BRA `(.L_x_44) ;  /* 0x0000000000045947 */ /* 0x000fea0003800000 */
[----:B------:R3:W5:Y:S02]  /*3490*/  LDG.E.U8 R28, desc[UR16][R24.64] ;  /* 0x00000010181c7981 */ /* 0x000764000c1e1100 */
.L_x_44:
[----:B------:R-:W-:Y:S05]  /*34a0*/  BSYNC B1 ;  /* 0x0000000000017941 */ /* 0x000fea0003800000 */
.L_x_43:
[----:B-----5:R-:W-:Y:S01]  /*34b0*/  LOP3.LUT R28, R28, 0xff, RZ, 0xc0, !PT ;  /* 0x000000ff1c1c7812 */ /* 0x020fe200078ec0ff */
[----:B------:R-:W-:Y:S01]  /*34c0*/  BSSY B1, `(.L_x_45) ;  /* 0x000000b000017945 */ /* 0x000fe20003800000 */
[----:B------:R-:W-:Y:S02]  /*34d0*/  ISETP.LT.OR P4, PT, R27, 0x2, !P2 ;  /* 0x000000021b00780c */ /* 0x000fe40005781670 */
[----:B------:R-:W-:-:S05]  /*34e0*/  F2FP.F16.E5M2.UNPACK_B R28, R28 ;  /* 0x0000001cff1c723e */ /* 0x000fca00020004ff */
[----:B------:R-:W-:-:S05]  /*34f0*/  HADD2.F32 R28, -RZ, R28.H0_H0 ;  /* 0x2000001cff1c7230 */ /* 0x000fca0000004100 */
[----:B------:R-:W-:-:S04]  /*3500*/  FMUL R28, R28, R9 ;  /* 0x000000091c1c7220 */ /* 0x000fc80000400000 */
[----:B------:R-:W-:-:S05]  /*3510*/  FFMA R28, R139, R8, R28 ;  /* 0x000000088b1c7223 */ /* 0x000fca000000001c */
[----:B------:R-:W-:Y:S02]  /*3520*/  F2FP.SATFINITE.E5M2.F32.PACK_AB_MERGE_C R29, RZ, R28, RZ ;  /* 0x0000001cff1d723e */ /* 0x000fe400048060ff */
[----:B------:R-:W-:-:S03]  /*3530*/  PRMT R28, RZ, 0x7610, R28 ;  /* 0x00007610ff1c7816 */ /* 0x000fc6000000001c */
[----:B------:R4:W-:Y:S01]  /*3540*/  @!P5 STG.E.U8 desc[UR16][R10.64], R29 ;  /* 0x0000001d0a00d986 */ /* 0x0009e2000c101110 */
[----:B------:R-:W-:Y:S05]  /*3550*/  @P4 BRA `(.L_x_46) ;  /* 0x0000000000044947 */ /* 0x000fea0003800000 */
[----:B------:R0:W5:Y:S02]  /*3560*/  LDG.E.U8 R28, desc[UR16][R24.64+0x1] ;  /* 0x00000110181c7981 */ /* 0x000164000c1e1100 */
.L_x_46:
[----:B------:R-:W-:Y:S05]  /*3570*/  BSYNC B1 ;  /* 0x0000000000017941 */ /* 0x000fea0003800000 */
.L_x_45:
[----:B-----5:R-:W-:Y:S01]  /*3580*/  LOP3.LUT R28, R28, 0xff, RZ, 0xc0, !PT ;  /* 0x000000ff1c1c7812 */ /* 0x020fe200078ec0ff */
[----:B------:R-:W-:Y:S01]  /*3590*/  BSSY B1, `(.L_x_47) ;  /* 0x000000b000017945 */ /* 0x000fe20003800000 */
[----:B------:R-:W-:Y:S02]  /*35a0*/  ISETP.LT.OR P5, PT, R27, 0x9, !P1 ;  /* 0x000000091b00780c */ /* 0x000fe40004fa1670 */
[----:B------:R-:W-:-:S05]  /*35b0*/  F2FP.F16.E5M2.UNPACK_B R28, R28 ;  /* 0x0000001cff1c723e */ /* 0x000fca00020004ff */
[----:B------:R-:W-:-:S05]  /*35c0*/  HADD2.F32 R28, -RZ, R28.H0_H0 ;  /* 0x2000001cff1c7230 */ /* 0x000fca0000004100 */
[----:B----4-:R-:W-:Y:S01]  /*35d0*/  FMUL R29, R28, R9 ;  /* 0x000000091c1d7220 */ /* 0x010fe20000400000 */
[----:B------:R-:W-:-:S03]  /*35e0*/  PRMT R28, RZ, 0x7610, R28 ;  /* 0x00007610ff1c7816 */ /* 0x000fc6000000001c */
[----:B------:R-:W-:-:S05]  /*35f0*/  FFMA R29, R138, R8, R29 ;  /* 0x000000088a1d7223 */ /* 0x000fca000000001d */
[----:B------:R-:W-:-:S05]  /*3600*/  F2FP.SATFINITE.E5M2.F32.PACK_AB_MERGE_C R29, RZ, R29, RZ ;  /* 0x0000001dff1d723e */ /* 0x000fca00048060ff */
[----:B------:R4:W-:Y:S01]  /*3610*/  @!P4 STG.E.U8 desc[UR16][R10.64+0x1], R29 ;  /* 0x0000011d0a00c986 */ /* 0x0009e2000c101110 */
[----:B------:R-:W-:Y:S05]  /*3620*/  @P5 BRA `(.L_x_48) ;  /* 0x0000000000045947 */ /* 0x000fea0003800000 */
[----:B------:R0:W5:Y:S02]  /*3630*/  LDG.E.U8 R28, desc[UR16][R6.64+0x8] ;  /* 0x00000810061c7981 */ /* 0x000164000c1e1100 */
.L_x_48:
[----:B------:R-:W-:Y:S05]  /*3640*/  BSYNC B1 ;  /* 0x0000000000017941 */ /* 0x000fea0003800000 */
.L_x_47:
[----:B-----5:R-:W-:Y:S01]  /*3650*/  LOP3.LUT R28, R28, 0xff, RZ, 0xc0, !PT ;  /* 0x000000ff1c1c7812 */ /* 0x020fe200078ec0ff */
[----:B------:R-:W-:Y:S01]  /*3660*/  BSSY B1, `(.L_x_49) ;  /* 0x000000b000017945 */ /* 0x000fe20003800000 */
[----:B------:R-:W-:Y:S02]  /*3670*/  ISETP.LT.OR P4, PT, R27, 0xa, !P1 ;  /* 0x0000000a1b00780c */ /* 0x000fe40004f81670 */
[----:B------:R-:W-:-:S05]  /*3680*/  F2FP.F16.E5M2.UNPACK_B R28, R28 ;  /* 0x0000001cff1c723e */ /* 0x000fca00020004ff */
[----:B------:R-:W-:-:S05]  /*3690*/  HADD2.F32 R28, -RZ, R28.H0_H0 ;  /* 0x2000001cff1c7230 */ /* 0x000fca0000004100 */
[----:B------:R-:W-:-:S04]  /*36a0*/  FMUL R28, R28, R9 ;  /* 0x000000091c1c7220 */ /* 0x000fc80000400000 */
[----:B------:R-:W-:-:S05]  /*36b0*/  FFMA R28, R137, R8, R28 ;  /* 0x00000008891c7223 */ /* 0x000fca000000001c */
[----:B----4-:R-:W-:Y:S02]  /*36c0*/  F2FP.SATFINITE.E5M2.F32.PACK_AB_MERGE_C R29, RZ, R28, RZ ;  /* 0x0000001cff1d723e */ /* 0x010fe400048060ff */
[----:B------:R-:W-:-:S03]  /*36d0*/  PRMT R28, RZ, 0x7610, R28 ;  /* 0x00007610ff1c7816 */ /* 0x000fc6000000001c */
[----:B------:R4:W-:Y:S01]  /*36e0*/  @!P5 STG.E.U8 desc[UR16][R12.64+0x8], R29 ;  /* 0x0000081d0c00d986 */ /* 0x0009e2000c101110 */
[----:B------:R-:W-:Y:S05]  /*36f0*/  @P4 BRA `(.L_x_50) ;  /* 0x0000000000044947 */ /* 0x000fea0003800000 */
[----:B------:R0:W5:Y:S02]  /*3700*/  LDG.E.U8 R28, desc[UR16][R6.64+0x9] ;  /* 0x00000910061c7981 */ /* 0x000164000c1e1100 */
.L_x_50:
[----:B------:R-:W-:Y:S05]  /*3710*/  BSYNC B1 ;  /* 0x0000000000017941 */ /* 0x000fea0003800000 */
.L_x_49:
        /* <DEDUP_REMOVED lines=12> */
.L_x_52:
[----:B------:R-:W-:Y:S05]  /*37e0*/  BSYNC B1 ;  /* 0x0000000000017941 */ /* 0x000fea0003800000 */
.L_x_51:
        /* <DEDUP_REMOVED lines=12> */
.L_x_54:
[----:B------:R-:W-:Y:S05]  /*38b0*/  BSYNC B1 ;  /* 0x0000000000017941 */ /* 0x000fea0003800000 */
.L_x_53:
        /* <DEDUP_REMOVED lines=12> */
.L_x_56:
[----:B------:R-:W-:Y:S05]  /*3980*/  BSYNC B1 ;  /* 0x0000000000017941 */ /* 0x000fea0003800000 */
.L_x_55:
        /* <DEDUP_REMOVED lines=12> */
.L_x_58:
[----:B------:R-:W-:Y:S05]  /*3a50*/  BSYNC B1 ;  /* 0x0000000000017941 */ /* 0x000fea0003800000 */
.L_x_57:
        /* <DEDUP_REMOVED lines=12> */
.L_x_60:
[----:B------:R-:W-:Y:S05]  /*3b20*/  BSYNC B1 ;  /* 0x0000000000017941 */ /* 0x000fea0003800000 */
.L_x_59:
        /* <DEDUP_REMOVED lines=12> */
.L_x_62:
[----:B------:R-:W-:Y:S05]  /*3bf0*/  BSYNC B1 ;  /* 0x0000000000017941 */ /* 0x000fea0003800000 */
.L_x_61:
        /* <DEDUP_REMOVED lines=12> */
.L_x_64:
[----:B------:R-:W-:Y:S05]  /*3cc0*/  BSYNC B1 ;  /* 0x0000000000017941 */ /* 0x000fea0003800000 */
.L_x_63:
        /* <DEDUP_REMOVED lines=12> */
.L_x_66:
[----:B------:R-:W-:Y:S05]  /*3d90*/  BSYNC B1 ;  /* 0x0000000000017941 */ /* 0x000fea0003800000 */
.L_x_65:
        /* <DEDUP_REMOVED lines=12> */
.L_x_68:
[----:B------:R-:W-:Y:S05]  /*3e60*/  BSYNC B1 ;  /* 0x0000000000017941 */ /* 0x000fea0003800000 */
.L_x_67:
        /* <DEDUP_REMOVED lines=12> */
.L_x_70:
[----:B------:R-:W-:Y:S05]  /*3f30*/  BSYNC B1 ;  /* 0x0000000000017941 */ /* 0x000fea0003800000 */
.L_x_69:
        /* <DEDUP_REMOVED lines=12> */
.L_x_72:
[----:B------:R-:W-:Y:S05]  /*4000*/  BSYNC B1 ;  /* 0x0000000000017941 */ /* 0x000fea0003800000 */
.L_x_71:
        /* <DEDUP_REMOVED lines=12> */
.L_x_74:
[----:B------:R-:W-:Y:S05]  /*40d0*/  BSYNC B1 ;  /* 0x0000000000017941 */ /* 0x000fea0003800000 */
.L_x_73:
        /* <DEDUP_REMOVED lines=12> */
.L_x_76:
[----:B------:R-:W-:Y:S05]  /*41a0*/  BSYNC B1 ;  /* 0x0000000000017941 */ /* 0x000fea0003800000 */
.L_x_75:
        /* <DEDUP_REMOVED lines=12> */
.L_x_78:
[----:B------:R-:W-:Y:S05]  /*4270*/  BSYNC B1 ;  /* 0x0000000000017941 */ /* 0x000fea0003800000 */
.L_x_77:
        /* <DEDUP_REMOVED lines=12> */
.L_x_80:
[----:B------:R-:W-:Y:S05]  /*4340*/  BSYNC B1 ;  /* 0x0000000000017941 */ /* 0x000fea0003800000 */
.L_x_79:
        /* <DEDUP_REMOVED lines=12> */
.L_x_82:
[----:B------:R-:W-:Y:S05]  /*4410*/  BSYNC B1 ;  /* 0x0000000000017941 */ /* 0x000fea0003800000 */
.L_x_81:
        /* <DEDUP_REMOVED lines=12> */
.L_x_84:
[----:B------:R-:W-:Y:S05]  /*44e0*/  BSYNC B1 ;  /* 0x0000000000017941 */ /* 0x000fea0003800000 */
.L_x_83:
        /* <DEDUP_REMOVED lines=12> */
.L_x_86:
[----:B------:R-:W-:Y:S05]  /*45b0*/  BSYNC B1 ;  /* 0x0000000000017941 */ /* 0x000fea0003800000 */
.L_x_85:
        /* <DEDUP_REMOVED lines=12> */
.L_x_88:
[----:B------:R-:W-:Y:S05]  /*4680*/  BSYNC B1 ;  /* 0x0000000000017941 */ /* 0x000fea0003800000 */
.L_x_87:
        /* <DEDUP_REMOVED lines=12> */
.L_x_90:
[----:B------:R-:W-:Y:S05]  /*4750*/  BSYNC B1 ;  /* 0x0000000000017941 */ /* 0x000fea0003800000 */
.L_x_89:
        /* <DEDUP_REMOVED lines=12> */
.L_x_92:
[----:B------:R-:W-:Y:S05]  /*4820*/  BSYNC B1 ;  /* 0x0000000000017941 */ /* 0x000fea0003800000 */
.L_x_91:
        /* <DEDUP_REMOVED lines=12> */
.L_x_94:
[----:B------:R-:W-:Y:S05]  /*48f0*/  BSYNC B1 ;  /* 0x0000000000017941 */ /* 0x000fea0003800000 */
.L_x_93:
        /* <DEDUP_REMOVED lines=12> */
.L_x_96:
[----:B------:R-:W-:Y:S05]  /*49c0*/  BSYNC B1 ;  /* 0x0000000000017941 */ /* 0x000fea0003800000 */
.L_x_95:
        /* <DEDUP_REMOVED lines=12> */
.L_x_98:
[----:B------:R-:W-:Y:S05]  /*4a90*/  BSYNC B1 ;  /* 0x0000000000017941 */ /* 0x000fea0003800000 */
.L_x_97:
        /* <DEDUP_REMOVED lines=12> */
.L_x_100:
[----:B------:R-:W-:Y:S05]  /*4b60*/  BSYNC B1 ;  /* 0x0000000000017941 */ /* 0x000fea0003800000 */
.L_x_99:
        /* <DEDUP_REMOVED lines=12> */
.L_x_102:
[----:B------:R-:W-:Y:S05]  /*4c30*/  BSYNC B1 ;  /* 0x0000000000017941 */ /* 0x000fea0003800000 */
.L_x_101:
        /* <DEDUP_REMOVED lines=12> */
.L_x_104:
[----:B------:R-:W-:Y:S05]  /*4d00*/  BSYNC B1 ;  /* 0x0000000000017941 */ /* 0x000fea0003800000 */
.L_x_103:
        /* <DEDUP_REMOVED lines=12> */
.L_x_106:
[----:B------:R-:W-:Y:S05]  /*4dd0*/  BSYNC B1 ;  /* 0x0000000000017941 */ /* 0x000fea0003800000 */
.L_x_105:
        /* <DEDUP_REMOVED lines=12> */
.L_x_108:
[----:B------:R-:W-:Y:S05]  /*4ea0*/  BSYNC B1 ;  /* 0x0000000000017941 */ /* 0x000fea0003800000 */
.L_x_107:
        /* <DEDUP_REMOVED lines=12> */
.L_x_110:
[----:B------:R-:W-:Y:S05]  /*4f70*/  BSYNC B1 ;  /* 0x0000000000017941 */ /* 0x000fea0003800000 */
.L_x_109:
        /* <DEDUP_REMOVED lines=12> */
.L_x_112:
[----:B------:R-:W-:Y:S05]  /*5040*/  BSYNC B1 ;  /* 0x0000000000017941 */ /* 0x000fea0003800000 */
.L_x_111:
        /* <DEDUP_REMOVED lines=12> */
.L_x_114:
[----:B------:R-:W-:Y:S05]  /*5110*/  BSYNC B1 ;  /* 0x0000000000017941 */ /* 0x000fea0003800000 */
.L_x_113:
        /* <DEDUP_REMOVED lines=12> */
.L_x_116:
[----:B------:R-:W-:Y:S05]  /*51e0*/  BSYNC B1 ;  /* 0x0000000000017941 */ /* 0x000fea0003800000 */
.L_x_115:
        /* <DEDUP_REMOVED lines=12> */
.L_x_118:
[----:B------:R-:W-:Y:S05]  /*52b0*/  BSYNC B1 ;  /* 0x0000000000017941 */ /* 0x000fea0003800000 */
.L_x_117:
        /* <DEDUP_REMOVED lines=12> */
.L_x_120:
[----:B------:R-:W-:Y:S05]  /*5380*/  BSYNC B1 ;  /* 0x0000000000017941 */ /* 0x000fea0003800000 */
.L_x_119:
        /* <DEDUP_REMOVED lines=12> */
.L_x_122:
[----:B------:R-:W-:Y:S05]  /*5450*/  BSYNC B1 ;  /* 0x0000000000017941 */ /* 0x000fea0003800000 */
.L_x_121:
        /* <DEDUP_REMOVED lines=12> */
.L_x_124:
[----:B------:R-:W-:Y:S05]  /*5520*/  BSYNC B1 ;  /* 0x0000000000017941 */ /* 0x000fea0003800000 */
.L_x_123:
        /* <DEDUP_REMOVED lines=12> */
.L_x_126:
[----:B------:R-:W-:Y:S05]  /*55f0*/  BSYNC B1 ;  /* 0x0000000000017941 */ /* 0x000fea0003800000 */
.L_x_125:
        /* <DEDUP_REMOVED lines=12> */
.L_x_128:
[----:B------:R-:W-:Y:S05]  /*56c0*/  BSYNC B1 ;  /* 0x0000000000017941 */ /* 0x000fea0003800000 */
.L_x_127:
        /* <DEDUP_REMOVED lines=12> */
.L_x_130:
[----:B------:R-:W-:Y:S05]  /*5790*/  BSYNC B1 ;  /* 0x0000000000017941 */ /* 0x000fea0003800000 */
.L_x_129:
        /* <DEDUP_REMOVED lines=12> */
.L_x_132:
[----:B------:R-:W-:Y:S05]  /*5860*/  BSYNC B1 ;  /* 0x0000000000017941 */ /* 0x000fea0003800000 */
.L_x_131:
        /* <DEDUP_REMOVED lines=12> */
.L_x_134:
[----:B------:R-:W-:Y:S05]  /*5930*/  BSYNC B1 ;  /* 0x0000000000017941 */ /* 0x000fea0003800000 */
.L_x_133:
        /* <DEDUP_REMOVED lines=12> */
.L_x_136:
[----:B------:R-:W-:Y:S05]  /*5a00*/  BSYNC B1 ;  /* 0x0000000000017941 */ /* 0x000fea0003800000 */
.L_x_135:
        /* <DEDUP_REMOVED lines=12> */
.L_x_138:
[----:B------:R-:W-:Y:S05]  /*5ad0*/  BSYNC B1 ;  /* 0x0000000000017941 */ /* 0x000fea0003800000 */
.L_x_137:
        /* <DEDUP_REMOVED lines=12> */
.L_x_140:
[----:B------:R-:W-:Y:S05]  /*5ba0*/  BSYNC B1 ;  /* 0x0000000000017941 */ /* 0x000fea0003800000 */
.L_x_139:
        /* <DEDUP_REMOVED lines=12> */
.L_x_142:
[----:B------:R-:W-:Y:S05]  /*5c70*/  BSYNC B1 ;  /* 0x0000000000017941 */ /* 0x000fea0003800000 */
.L_x_141:
        /* <DEDUP_REMOVED lines=12> */
.L_x_144:
[----:B------:R-:W-:Y:S05]  /*5d40*/  BSYNC B1 ;  /* 0x0000000000017941 */ /* 0x000fea0003800000 */
.L_x_143:
        /* <DEDUP_REMOVED lines=12> */
.L_x_146:
[----:B------:R-:W-:Y:S05]  /*5e10*/  BSYNC B1 ;  /* 0x0000000000017941 */ /* 0x000fea0003800000 */
.L_x_145:
        /* <DEDUP_REMOVED lines=12> */
.L_x_148:
[----:B------:R-:W-:Y:S05]  /*5ee0*/  BSYNC B1 ;  /* 0x0000000000017941 */ /* 0x000fea0003800000 */
.L_x_147:
[----:B-----5:R-:W-:Y:S01]  /*5ef0*/  LOP3.LUT R28, R28, 0xff, RZ, 0xc0, !PT ;  /* 0x000000ff1c1c7812 */ /* 0x020fe200078ec0ff */
[----:B------:R-:W-:Y:S01]  /*5f00*/  BSSY B1, `(.L_x_149) ;  /* 0x000000b000017945 */ /* 0x000fe20003800000 */
[----:B------:R-:W-:Y:S02]  /*5f10*/  ISETP.LT.OR P4, PT, R27, 0x6a, !P2 ;  /* 0x0000006a1b00780c */ /* 0x000fe40005781670 */
[----:B------:R-:W-:-:S05]  /*5f20*/  F2FP.F16.E5M2.UNPACK_B R28, R28 ;  /* 0x0000001cff1c723e */ /* 0x000fca00020004ff */
[----:B------:R-:W-:-:S05]  /*5f30*/  HADD2.F32 R28, -RZ, R28.H0_H0 ;  /* 0x2000001cff1c7230 */ /* 0x000fca0000004100 */
[----:B------:R-:W-:-:S04]  /*5f40*/  FMUL R28, R28, R9 ;  /* 0x000000091c1c7220 */ /* 0x000fc80000400000 */
[----:B------:R-:W-:Y:S01]  /*5f50*/  FFMA R28, R23, R8, R28 ;  /* 0x00000008171c7223 */ /* 0x000fe2000000001c */
[----:B------:R-:W-:-:S04]  /*5f60*/  PRMT R23, RZ, 0x7610, R23 ;  /* 0x00007610ff177816 */ /* 0x000fc80000000017 */
[----:B----4-:R-:W-:-:S05]  /*5f70*/  F2FP.SATFINITE.E5M2.F32.PACK_AB_MERGE_C R29, RZ, R28, RZ ;  /* 0x0000001cff1d723e */ /* 0x010fca00048060ff */
[----:B------:R4:W-:Y:S01]  /*5f80*/  @!P5 STG.E.U8 desc[UR16][R10.64+0x68], R29 ;  /* 0x0000681d0a00d986 */ /* 0x0009e2000c101110 */
[----:B------:R-:W-:Y:S05]  /*5f90*/  @P4 BRA `(.L_x_150) ;  /* 0x0000000000044947 */ /* 0x000fea0003800000 */
[----:B------:R0:W5:Y:S02]  /*5fa0*/  LDG.E.U8 R23, desc[UR16][R24.64+0x69] ;  /* 0x0000691018177981 */ /* 0x000164000c1e1100 */
.L_x_150:
[----:B------:R-:W-:Y:S05]  /*5fb0*/  BSYNC B1 ;  /* 0x0000000000017941 */ /* 0x000fea0003800000 */
.L_x_149:
        /* <DEDUP_REMOVED lines=8> */
[----:B------:R-:W-:-:S05]  /*6040*/  F2FP.SATFINITE.E5M2.F32.PACK_AB_MERGE_C R23, RZ, R23, RZ ;  /* 0x00000017ff17723e */ /* 0x000fca00048060ff */
[----:B------:R0:W-:Y:S01]  /*6050*/  @!P4 STG.E.U8 desc[UR16][R10.64+0x69], R23 ;  /* 0x000069170a00c986 */ /* 0x0001e2000c101110 */
[----:B------:R-:W-:Y:S05]  /*6060*/  @P5 BRA `(.L_x_152) ;  /* 0x0000000000045947 */ /* 0x000fea0003800000 */
[----:B------:R0:W5:Y:S02]  /*6070*/  LDG.E.U8 R22, desc[UR16][R6.64+0x70] ;  /* 0x0000701006167981 */ /* 0x000164000c1e1100 */
.L_x_152:
[----:B------:R-:W-:Y:S05]  /*6080*/  BSYNC B1 ;  /* 0x0000000000017941 */ /* 0x000fea0003800000 */
.L_x_151:
        /* <DEDUP_REMOVED lines=8> */
[----:B0-----:R-:W-:-:S05]  /*6110*/  F2FP.SATFINITE.E5M2.F32.PACK_AB_MERGE_C R23, RZ, R22, RZ ;  /* 0x00000016ff17723e */ /* 0x001fca00048060ff */
[----:B------:R0:W-:Y:S01]  /*6120*/  @!P5 STG.E.U8 desc[UR16][R12.64+0x70], R23 ;  /* 0x000070170c00d986 */ /* 0x0001e2000c101110 */
[----:B------:R-:W-:Y:S05]  /*6130*/  @P4 BRA `(.L_x_154) ;  /* 0x0000000000044947 */ /* 0x000fea0003800000 */
[----:B------:R0:W5:Y:S02]  /*6140*/  LDG.E.U8 R21, desc[UR16][R6.64+0x71] ;  /* 0x0000711006157981 */ /* 0x000164000c1e1100 */
.L_x_154:
[----:B------:R-:W-:Y:S05]  /*6150*/  BSYNC B1 ;  /* 0x0000000000017941 */ /* 0x000fea0003800000 */
.L_x_153:
        /* <DEDUP_REMOVED lines=12> */
.L_x_156:
[----:B------:R-:W-:Y:S05]  /*6220*/  BSYNC B1 ;  /* 0x0000000000017941 */ /* 0x000fea0003800000 */
.L_x_155:
        /* <DEDUP_REMOVED lines=12> */
.L_x_158:
[----:B------:R-:W-:Y:S05]  /*62f0*/  BSYNC B1 ;  /* 0x0000000000017941 */ /* 0x000fea0003800000 */
.L_x_157:
        /* <DEDUP_REMOVED lines=12> */
.L_x_160:
[----:B------:R-:W-:Y:S05]  /*63c0*/  BSYNC B1 ;  /* 0x0000000000017941 */ /* 0x000fea0003800000 */
.L_x_159:
        /* <DEDUP_REMOVED lines=12> */
.L_x_162:
[----:B------:R-:W-:Y:S05]  /*6490*/  BSYNC B1 ;  /* 0x0000000000017941 */ /* 0x000fea0003800000 */
.L_x_161:
[----:B-----5:R-:W-:Y:S01]  /*64a0*/  LOP3.LUT R15, R15, 0xff, RZ, 0xc0, !PT ;  /* 0x000000ff0f0f7812 */ /* 0x020fe200078ec0ff */
[----:B------:R-:W-:Y:S01]  /*64b0*/  BSSY B1, `(.L_x_163) ;  /* 0x000000b000017945 */ /* 0x000fe20003800000 */
[----:B------:R-:W-:Y:S02]  /*64c0*/  ISETP.LT.OR P4, PT, R27, 0x79, !P2 ;  /* 0x000000791b00780c */ /* 0x000fe40005781670 */
[----:B------:R-:W-:-:S05]  /*64d0*/  F2FP.F16.E5M2.UNPACK_B R15, R15 ;  /* 0x0000000fff0f723e */ /* 0x000fca00020004ff */
[----:B0-2---:R-:W-:-:S05]  /*64e0*/  HADD2.F32 R6, -RZ, R15.H0_H0 ;  /* 0x2000000fff067230 */ /* 0x005fca0000004100 */
[----:B------:R-:W-:Y:S01]  /*64f0*/  FMUL R7, R6, R9 ;  /* 0x0000000906077220 */ /* 0x000fe20000400000 */
[----:B------:R-:W-:-:S03]  /*6500*/  PRMT R6, RZ, 0x7610, R6 ;  /* 0x00007610ff067816 */ /* 0x000fc60000000006 */
[----:B------:R-:W-:-:S05]  /*6510*/  FFMA R7, R14, R8, R7 ;  /* 0x000000080e077223 */ /* 0x000fca0000000007 */
[----:B------:R-:W-:-:S05]  /*6520*/  F2FP.SATFINITE.E5M2.F32.PACK_AB_MERGE_C R7, RZ, R7, RZ ;  /* 0x00000007ff07723e */ /* 0x000fca00048060ff */
[----:B------:R0:W-:Y:S01]  /*6530*/  @!P1 STG.E.U8 desc[UR16][R12.64+0x79], R7 ;  /* 0x000079070c009986 */ /* 0x0001e2000c101110 */
[----:B------:R-:W-:Y:S05]  /*6540*/  @P4 BRA `(.L_x_164) ;  /* 0x0000000000044947 */ /* 0x000fea0003800000 */
[----:B------:R2:W5:Y:S02]  /*6550*/  LDG.E.U8 R6, desc[UR16][R24.64+0x78] ;  /* 0x0000781018067981 */ /* 0x000564000c1e1100 */
.L_x_164:
[----:B------:R-:W-:Y:S05]  /*6560*/  BSYNC B1 ;  /* 0x0000000000017941 */ /* 0x000fea0003800000 */
.L_x_163:
[----:B-----5:R-:W-:Y:S01]  /*6570*/  LOP3.LUT R6, R6, 0xff, RZ, 0xc0, !PT ;  /* 0x000000ff06067812 */ /* 0x020fe200078ec0ff */
[----:B------:R-:W-:Y:S01]  /*6580*/  BSSY B1, `(.L_x_165) ;  /* 0x000000b000017945 */ /* 0x000fe20003800000 */
[----:B------:R-:W-:Y:S02]  /*6590*/  ISETP.LT.OR P2, PT, R27, 0x7a, !P2 ;  /* 0x0000007a1b00780c */ /* 0x000fe40005741670 */
[----:B------:R-:W-:-:S05]  /*65a0*/  F2FP.F16.E5M2.UNPACK_B R6, R6 ;  /* 0x00000006ff06723e */ /* 0x000fca00020004ff */
[----:B------:R-:W-:-:S05]  /*65b0*/  HADD2.F32 R6, -RZ, R6.H0_H0 ;  /* 0x20000006ff067230 */ /* 0x000fca0000004100 */
[----:B------:R-:W-:-:S04]  /*65c0*/  FMUL R6, R6, R9 ;  /* 0x0000000906067220 */ /* 0x000fc80000400000 */
[----:B------:R-:W-:-:S05]  /*65d0*/  FFMA R6, R17, R8, R6 ;  /* 0x0000000811067223 */ /* 0x000fca0000000006 */
[----:B0-----:R-:W-:Y:S02]  /*65e0*/  F2FP.SATFINITE.E5M2.F32.PACK_AB_MERGE_C R7, RZ, R6, RZ ;  /* 0x00000006ff07723e */ /* 0x001fe400048060ff */
[----:B------:R-:W-:-:S03]  /*65f0*/  PRMT R6, RZ, 0x7610, R6 ;  /* 0x00007610ff067816 */ /* 0x000fc60000000006 */
[----:B------:R0:W-:Y:S01]  /*6600*/  @!P4 STG.E.U8 desc[UR16][R10.64+0x78], R7 ;  /* 0x000078070a00c986 */ /* 0x0001e2000c101110 */
[----:B------:R-:W-:Y:S05]  /*6610*/  @P2 BRA `(.L_x_166) ;  /* 0x0000000000042947 */ /* 0x000fea0003800000 */
[----:B------:R0:W5:Y:S02]  /*6620*/  LDG.E.U8 R6, desc[UR16][R24.64+0x79] ;  /* 0x0000791018067981 */ /* 0x000164000c1e1100 */
.L_x_166:
[----:B------:R-:W-:Y:S05]  /*6630*/  BSYNC B1 ;  /* 0x0000000000017941 */ /* 0x000fea0003800000 */
.L_x_165:
[----:B------:R-:W-:Y:S05]  /*6640*/  @P2 BRA `(.L_x_167) ;  /* 0x0000001000282947 */ /* 0x000fea0003800000 */
[----:B-----5:R-:W-:-:S04]  /*6650*/  LOP3.LUT R6, R6, 0xff, RZ, 0xc0, !PT ;  /* 0x000000ff06067812 */ /* 0x020fc800078ec0ff */
[----:B------:R-:W-:-:S05]  /*6660*/  F2FP.F16.E5M2.UNPACK_B R6, R6 ;  /* 0x00000006ff06723e */ /* 0x000fca00020004ff */
[----:B------:R-:W-:-:S05]  /*6670*/  HADD2.F32 R6, -RZ, R6.H0_H0 ;  /* 0x20000006ff067230 */ /* 0x000fca0000004100 */
[----:B0-----:R-:W-:-:S04]  /*6680*/  FMUL R7, R6, R9 ;  /* 0x0000000906077220 */ /* 0x001fc80000400000 */
[----:B------:R-:W-:-:S05]  /*6690*/  FFMA R7, R16, R8, R7 ;  /* 0x0000000810077223 */ /* 0x000fca0000000007 */
[----:B------:R-:W-:-:S05]  /*66a0*/  F2FP.SATFINITE.E5M2.F32.PACK_AB_MERGE_C R7, RZ, R7, RZ ;  /* 0x00000007ff07723e */ /* 0x000fca00048060ff */
[----:B------:R0:W-:Y:S01]  /*66b0*/  STG.E.U8 desc[UR16][R10.64+0x79], R7 ;  /* 0x000079070a007986 */ /* 0x0001e2000c101110 */
[----:B------:R-:W-:Y:S05]  /*66c0*/  BRA `(.L_x_167) ;  /* 0x0000001000087947 */ /* 0x000fea0003800000 */
.L_x_38:
[----:B------:R-:W-:Y:S01]  /*66d0*/  ISETP.GE.AND P2, PT, R33, 0x1, PT ;  /* 0x000000012100780c */ /* 0x000fe20003f46270 */
[-C--:B--2---:R-:W-:Y:S01]  /*66e0*/  FMUL R141, R141, R8.reuse ;  /* 0x000000088d8d7220 */ /* 0x084fe20000400000 */
[-C--:B------:R-:W-:Y:S01]  /*66f0*/  FMUL R140, R140, R8.reuse ;  /* 0x000000088c8c7220 */ /* 0x080fe20000400000 */
[----:B------:R-:W-:Y:S01]  /*6700*/  ISETP.GE.AND P1, PT, R33, 0x9, PT ;  /* 0x000000092100780c */ /* 0x000fe20003f26270 */
[-C--:B------:R-:W-:Y:S01]  /*6710*/  FMUL R138, R138, R8.reuse ;  /* 0x000000088a8a7220 */ /* 0x080fe20000400000 */
[----:B------:R-:W-:Y:S01]  /*6720*/  ISETP.LT.OR P5, PT, R27, 0x1, !P2 ;  /* 0x000000011b00780c */ /* 0x000fe200057a1670 */
[-C--:B------:R-:W-:Y:S01]  /*6730*/  FMUL R139, R139, R8.reuse ;  /* 0x000000088b8b7220 */ /* 0x080fe20000400000 */
[----:B------:R-:W-:Y:S01]  /*6740*/  ISETP.LT.OR P4, PT, R27, 0x2, !P2 ;  /* 0x000000021b00780c */ /* 0x000fe20005781670 */
[-C--:B------:R-:W-:Y:S01]  /*6750*/  FMUL R137, R137, R8.reuse ;  /* 0x0000000889897220 */ /* 0x080fe20000400000 */
[----:B------:R-:W-:Y:S01]  /*6760*/  F2FP.SATFINITE.E5M2.F32.PACK_AB_MERGE_C R141, RZ, R141, RZ ;  /* 0x0000008dff8d723e */ /* 0x000fe200048060ff */
[----:B------:R-:W-:Y:S01]  /*6770*/  FMUL R136, R136, R8 ;  /* 0x0000000888887220 */ /* 0x000fe20000400000 */
[----:B------:R-:W-:Y:S01]  /*6780*/  F2FP.SATFINITE.E5M2.F32.PACK_AB_MERGE_C R7, RZ, R140, RZ ;  /* 0x0000008cff07723e */ /* 0x000fe200048060ff */
[-C--:B------:R-:W-:Y:S01]  /*6790*/  FMUL R135, R135, R8.reuse ;  /* 0x0000000887877220 */ /* 0x080fe20000400000 */
[C---:B------:R-:W-:Y:S01]  /*67a0*/  ISETP.LT.OR P6, PT, R27.reuse, 0x9, !P2 ;  /* 0x000000091b00780c */ /* 0x040fe200057c1670 */
[----:B------:R-:W-:Y:S01]  /*67b0*/  FMUL R134, R134, R8 ;  /* 0x0000000886867220 */ /* 0x000fe20000400000 */
[----:B------:R-:W-:Y:S01]  /*67c0*/  F2FP.SATFINITE.E5M2.F32.PACK_AB_MERGE_C R25, RZ, R138, RZ ;  /* 0x0000008aff19723e */ /* 0x000fe200048060ff */
[-C--:B------:R-:W-:Y:S01]  /*67d0*/  FMUL R132, R132, R8.reuse ;  /* 0x0000000884847220 */ /* 0x080fe20000400000 */
[----:B------:R-:W-:Y:S01]  /*67e0*/  F2FP.SATFINITE.E5M2.F32.PACK_AB_MERGE_C R139, RZ, R139, RZ ;  /* 0x0000008bff8b723e */ /* 0x000fe200048060ff */
[----:B------:R-:W-:Y:S01]  /*67f0*/  @!P5 STG.E.U8 desc[UR16][R12.64], R141 ;  /* 0x0000008d0c00d986 */ /* 0x000fe2000c101110 */
[----:B------:R-:W-:Y:S01]  /*6800*/  ISETP.LT.OR P5, PT, R27, 0x2, !P1 ;  /* 0x000000021b00780c */ /* 0x000fe20004fa1670 */
[-C--:B------:R-:W-:Y:S01]  /*6810*/  FMUL R133, R133, R8.reuse ;  /* 0x0000000885857220 */ /* 0x080fe20000400000 */
[----:B------:R-:W-:Y:S01]  /*6820*/  F2FP.SATFINITE.E5M2.F32.PACK_AB_MERGE_C R137, RZ, R137, RZ ;  /* 0x00000089ff89723e */ /* 0x000fe200048060ff */
[----:B------:R0:W-:Y:S01]  /*6830*/  @!P4 STG.E.U8 desc[UR16][R12.64+0x1], R7 ;  /* 0x000001070c00c986 */ /* 0x0001e2000c101110 */
[----:B------:R-:W-:Y:S01]  /*6840*/  ISETP.LT.OR P4, PT, R27, 0x1, !P1 ;  /* 0x000000011b00780c */ /* 0x000fe20004f81670 */
[-C--:B------:R-:W-:Y:S01]  /*6850*/  FMUL R131, R131, R8.reuse ;  /* 0x0000000883837220 */ /* 0x080fe20000400000 */
[----:B------:R-:W-:Y:S01]  /*6860*/  F2FP.SATFINITE.E5M2.F32.PACK_AB_MERGE_C R135, RZ, R135, RZ ;  /* 0x00000087ff87723e */ /* 0x000fe200048060ff */
[----:B------:R-:W-:Y:S01]  /*6870*/  FMUL R130, R130, R8 ;  /* 0x0000000882827220 */ /* 0x000fe20000400000 */
[----:B------:R-:W-:Y:S01]  /*6880*/  F2FP.SATFINITE.E5M2.F32.PACK_AB_MERGE_C R29, RZ, R134, RZ ;  /* 0x00000086ff1d723e */ /* 0x000fe200048060ff */
[-C--:B------:R-:W-:Y:S01]  /*6890*/  FMUL R129, R129, R8.reuse ;  /* 0x0000000881817220 */ /* 0x080fe20000400000 */
[----:B------:R-:W-:Y:S01]  /*68a0*/  F2FP.SATFINITE.E5M2.F32.PACK_AB_MERGE_C R133, RZ, R133, RZ ;  /* 0x00000085ff85723e */ /* 0x000fe200048060ff */
[-C--:B------:R-:W-:Y:S01]  /*68b0*/  FMUL R128, R128, R8.reuse ;  /* 0x0000000880807220 */ /* 0x080fe20000400000 */
[----:B------:R-:W-:Y:S01]  /*68c0*/  F2FP.SATFINITE.E5M2.F32.PACK_AB_MERGE_C R131, RZ, R131, RZ ;  /* 0x00000083ff83723e */ /* 0x000fe200048060ff */
[----:B------:R1:W-:Y:S01]  /*68d0*/  @!P5 STG.E.U8 desc[UR16][R10.64+0x1], R25 ;  /* 0x000001190a00d986 */ /* 0x0003e2000c101110 */
[C---:B------:R-:W-:Y:S01]  /*68e0*/  ISETP.LT.OR P5, PT, R27.reuse, 0xa, !P2 ;  /* 0x0000000a1b00780c */ /* 0x040fe200057a1670 */
[----:B------:R-:W-:Y:S01]  /*68f0*/  FMUL R126, R126, R8 ;  /* 0x000000087e7e7220 */ /* 0x000fe20000400000 */
[----:B0-----:R-:W-:Y:S01]  /*6900*/  F2FP.SATFINITE.E5M2.F32.PACK_AB_MERGE_C R7, RZ, R136, RZ ;  /* 0x00000088ff07723e */ /* 0x001fe200048060ff */
[----:B------:R-:W-:Y:S01]  /*6910*/  @!P4 STG.E.U8 desc[UR16][R10.64], R139 ;  /* 0x0000008b0a00c986 */ /* 0x000fe2000c101110 */
[----:B------:R-:W-:Y:S01]  /*6920*/  ISETP.LT.OR P4, PT, R27, 0x9, !P1 ;  /* 0x000000091b00780c */ /* 0x000fe20004f81670 */
[-C--:B------:R-:W-:Y:S01]  /*6930*/  FMUL R127, R127, R8.reuse ;  /* 0x000000087f7f7220 */ /* 0x080fe20000400000 */
[----:B------:R-:W-:Y:S01]  /*6940*/  F2FP.SATFINITE.E5M2.F32.PACK_AB_MERGE_C R129, RZ, R129, RZ ;  /* 0x00000081ff81723e */ /* 0x000fe200048060ff */
[----:B------:R-:W-:Y:S01]  /*6950*/  @!P6 STG.E.U8 desc[UR16][R12.64+0x8], R137 ;  /* 0x000008890c00e986 */ /* 0x000fe2000c101110 */
[----:B------:R-:W-:Y:S01]  /*6960*/  ISETP.LT.OR P6, PT, R27, 0xa, !P1 ;  /* 0x0000000a1b00780c */ /* 0x000fe20004fc1670 */
[-C--:B------:R-:W-:Y:S01]  /*6970*/  FMUL R125, R125, R8.reuse ;  /* 0x000000087d7d7220 */ /* 0x080fe20000400000 */
[----:B------:R-:W-:Y:S01]  /*6980*/  F2FP.SATFINITE.E5M2.F32.PACK_AB_MERGE_C R127, RZ, R127, RZ ;  /* 0x0000007fff7f723e */ /* 0x000fe200048060ff */
[----:B------:R-:W-:Y:S01]  /*6990*/  FMUL R124, R124, R8 ;  /* 0x000000087c7c7220 */ /* 0x000fe20000400000 */
[----:B-1----:R-:W-:Y:S01]  /*69a0*/  F2FP.SATFINITE.E5M2.F32.PACK_AB_MERGE_C R25, RZ, R132, RZ ;  /* 0x00000084ff19723e */ /* 0x002fe200048060ff */
[----:B------:R0:W-:Y:S01]  /*69b0*/  @!P5 STG.E.U8 desc[UR16][R12.64+0x9], R7 ;  /* 0x000009070c00d986 */ /* 0x0001e2000c101110 */
[----:B------:R-:W-:Y:S01]  /*69c0*/  ISETP.LT.OR P5, PT, R27, 0x12, !P2 ;  /* 0x000000121b00780c */ /* 0x000fe200057a1670 */
[-C--:B------:R-:W-:Y:S01]  /*69d0*/  FMUL R123, R123, R8.reuse ;  /* 0x000000087b7b7220 */ /* 0x080fe20000400000 */
[----:B------:R-:W-:Y:S01]  /*69e0*/  F2FP.SATFINITE.E5M2.F32.PACK_AB_MERGE_C R125, RZ, R125, RZ ;  /* 0x0000007dff7d723e */ /* 0x000fe200048060ff */
[----:B------:R-:W-:Y:S01]  /*69f0*/  @!P4 STG.E.U8 desc[UR16][R10.64+0x8], R135 ;  /* 0x000008870a00c986 */ /* 0x000fe2000c101110 */
[C---:B------:R-:W-:Y:S01]  /*6a00*/  ISETP.LT.OR P4, PT, R27.reuse, 0x11, !P2 ;  /* 0x000000111b00780c */ /* 0x040fe20005781670 */
[-C--:B------:R-:W-:Y:S01]  /*6a10*/  FMUL R122, R122, R8.reuse ;  /* 0x000000087a7a7220 */ /* 0x080fe20000400000 */
[----:B------:R-:W-:Y:S01]  /*6a20*/  F2FP.SATFINITE.E5M2.F32.PACK_AB_MERGE_C R123, RZ, R123, RZ ;  /* 0x0000007bff7b723e */ /* 0x000fe200048060ff */
[----:B------:R1:W-:Y:S01]  /*6a30*/  @!P6 STG.E.U8 desc[UR16][R10.64+0x9], R29 ;  /* 0x0000091d0a00e986 */ /* 0x0003e2000c101110 */
[----:B------:R-:W-:Y:S01]  /*6a40*/  ISETP.LT.OR P6, PT, R27, 0x11, !P1 ;  /* 0x000000111b00780c */ /* 0x000fe20004fc1670 */
[-C--:B------:R-:W-:Y:S01]  /*6a50*/  FMUL R120, R120, R8.reuse ;  /* 0x0000000878787220 */ /* 0x080fe20000400000 */
[----:B------:R-:W-:Y:S01]  /*6a60*/  FMUL R121, R121, R8 ;  /* 0x0000000879797220 */ /* 0x000fe20000400000 */
[----:B0-----:R-:W-:Y:S01]  /*6a70*/  F2FP.SATFINITE.E5M2.F32.PACK_AB_MERGE_C R7, RZ, R130, RZ ;  /* 0x00000082ff07723e */ /* 0x001fe200048060ff */
[-C--:B------:R-:W-:Y:S01]  /*6a80*/  FMUL R119, R119, R8.reuse ;  /* 0x0000000877777220 */ /* 0x080fe20000400000 */
[----:B------:R0:W-:Y:S01]  /*6a90*/  @!P5 STG.E.U8 desc[UR16][R12.64+0x11], R25 ;  /* 0x000011190c00d986 */ /* 0x0001e2000c101110 */
[C---:B------:R-:W-:Y:S01]  /*6aa0*/  ISETP.LT.OR P5, PT, R27.reuse, 0x12, !P1 ;  /* 0x000000121b00780c */ /* 0x040fe20004fa1670 */
[-C--:B------:R-:W-:Y:S01]  /*6ab0*/  FMUL R118, R118, R8.reuse ;  /* 0x0000000876767220 */ /* 0x080fe20000400000 */
[----:B------:R-:W-:Y:S01]  /*6ac0*/  F2FP.SATFINITE.E5M2.F32.PACK_AB_MERGE_C R121, RZ, R121, RZ ;  /* 0x00000079ff79723e */ /* 0x000fe200048060ff */
[----:B------:R-:W-:Y:S01]  /*6ad0*/  @!P4 STG.E.U8 desc[UR16][R12.64+0x10], R133 ;  /* 0x000010850c00c986 */ /* 0x000fe2000c101110 */
[----:B------:R-:W-:Y:S01]  /*6ae0*/  ISETP.LT.OR P4, PT, R27, 0x19, !P2 ;  /* 0x000000191b00780c */ /* 0x000fe20005781670 */
[----:B------:R-:W-:Y:S01]  /*6af0*/  FMUL R117, R117, R8 ;  /* 0x0000000875757220 */ /* 0x000fe20000400000 */
[----:B-1----:R-:W-:Y:S01]  /*6b00*/  F2FP.SATFINITE.E5M2.F32.PACK_AB_MERGE_C R29, RZ, R128, RZ ;  /* 0x00000080ff1d723e */ /* 0x002fe200048060ff */
[----:B------:R-:W-:Y:S01]  /*6b10*/  @!P6 STG.E.U8 desc[UR16][R10.64+0x10], R131 ;  /* 0x000010830a00e986 */ /* 0x000fe2000c101110 */
[C---:B------:R-:W-:Y:S01]  /*6b20*/  ISETP.LT.OR P6, PT, R27.reuse, 0x1a, !P2 ;  /* 0x0000001a1b00780c */ /* 0x040fe200057c1670 */
[-C--:B------:R-:W-:Y:S01]  /*6b30*/  FMUL R116, R116, R8.reuse ;  /* 0x0000000874747220 */ /* 0x080fe20000400000 */
[----:B------:R-:W-:Y:S01]  /*6b40*/  F2FP.SATFINITE.E5M2.F32.PACK_AB_MERGE_C R119, RZ, R119, RZ ;  /* 0x00000077ff77723e */ /* 0x000fe200048060ff */
[----:B------:R-:W-:Y:S01]  /*6b50*/  FMUL R114, R114, R8 ;  /* 0x0000000872727220 */ /* 0x000fe20000400000 */
[----:B0-----:R-:W-:Y:S01]  /*6b60*/  F2FP.SATFINITE.E5M2.F32.PACK_AB_MERGE_C R25, RZ, R126, RZ ;  /* 0x0000007eff19723e */ /* 0x001fe200048060ff */
[----:B------:R0:W-:Y:S01]  /*6b70*/  @!P5 STG.E.U8 desc[UR16][R10.64+0x11], R7 ;  /* 0x000011070a00d986 */ /* 0x0001e2000c101110 */
[----:B------:R-:W-:Y:S01]  /*6b80*/  ISETP.LT.OR P5, PT, R27, 0x1a, !P1 ;  /* 0x0000001a1b00780c */ /* 0x000fe20004fa1670 */
        /* <DEDUP_REMOVED lines=11> */
[----:B0-----:R-:W-:Y:S01]  /*6c40*/  F2FP.SATFINITE.E5M2.F32.PACK_AB_MERGE_C R7, RZ, R124, RZ ;  /* 0x0000007cff07723e */ /* 0x001fe200048060ff */
[----:B------:R0:W-:Y:S01]  /*6c50*/  @!P5 STG.E.U8 desc[UR16][R10.64+0x19], R25 ;  /* 0x000019190a00d986 */ /* 0x0001e2000c101110 */
[C---:B------:R-:W-:Y:S01]  /*6c60*/  ISETP.LT.OR P5, PT, R27.reuse, 0x22, !P2 ;  /* 0x000000221b00780c */ /* 0x040fe200057a1670 */
[-C--:B------:R-:W-:Y:S01]  /*6c70*/  FMUL R110, R110, R8.reuse ;  /* 0x000000086e6e7220 */ /* 0x080fe20000400000 */
[----:B------:R-:W-:Y:S01]  /*6c80*/  F2FP.SATFINITE.E5M2.F32.PACK_AB_MERGE_C R111, RZ, R111, RZ ;  /* 0x0000006fff6f723e */ /* 0x000fe200048060ff */
[----:B------:R-:W-:Y:S01]  /*6c90*/  @!P4 STG.E.U8 desc[UR16][R10.64+0x18], R127 ;  /* 0x0000187f0a00c986 */ /* 0x000fe2000c101110 */
[C---:B------:R-:W-:Y:S01]  /*6ca0*/  ISETP.LT.OR P4, PT, R27.reuse, 0x21, !P1 ;  /* 0x000000211b00780c */ /* 0x040fe20004f81670 */
[----:B------:R-:W-:Y:S01]  /*6cb0*/  FMUL R108, R108, R8 ;  /* 0x000000086c6c7220 */ /* 0x000fe20000400000 */
[----:B-1----:R-:W-:Y:S01]  /*6cc0*/  F2FP.SATFINITE.E5M2.F32.PACK_AB_MERGE_C R29, RZ, R122, RZ ;  /* 0x0000007aff1d723e */ /* 0x002fe200048060ff */
[----:B------:R-:W-:Y:S01]  /*6cd0*/  @!P6 STG.E.U8 desc[UR16][R12.64+0x20], R125 ;  /* 0x0000207d0c00e986 */ /* 0x000fe2000c101110 */
[----:B------:R-:W-:Y:S01]  /*6ce0*/  ISETP.LT.OR P6, PT, R27, 0x22, !P1 ;  /* 0x000000221b00780c */ /* 0x000fe20004fc1670 */
[-C--:B------:R-:W-:Y:S01]  /*6cf0*/  FMUL R109, R109, R8.reuse ;  /* 0x000000086d6d7220 */ /* 0x080fe20000400000 */
[----:B------:R-:W-:Y:S01]  /*6d00*/  FMUL R107, R107, R8 ;  /* 0x000000086b6b7220 */ /* 0x000fe20000400000 */
[----:B0-----:R-:W-:Y:S01]  /*6d10*/  F2FP.SATFINITE.E5M2.F32.PACK_AB_MERGE_C R25, RZ, R120, RZ ;  /* 0x00000078ff19723e */ /* 0x001fe200048060ff */
[-C--:B------:R-:W-:Y:S01]  /*6d20*/  FMUL R106, R106, R8.reuse ;  /* 0x000000086a6a7220 */ /* 0x080fe20000400000 */
        /* <DEDUP_REMOVED lines=33> */
[----:B------:R-:W-:Y:S01]  /*6f40*/  ISETP.LT.OR P4, PT, R27, 0x31, !P1 ;  /* 0x000000311b00780c */ /* 0x000fe20004f81670 */
[-C--:B------:R-:W-:Y:S01]  /*6f50*/  FMUL R97, R97, R8.reuse ;  /* 0x0000000861617220 */ /* 0x080fe20000400000 */
[-C--:B------:R-:W-:Y:S01]  /*6f60*/  FMUL R95, R95, R8.reuse ;  /* 0x000000085f5f7220 */ /* 0x080fe20000400000 */
        /* <DEDUP_REMOVED lines=37> */
[-C--:B------:R-:W-:Y:S01]  /*71c0*/  FMUL R19, R19, R8.reuse ;  /* 0x0000000813137220 */ /* 0x080fe20000400000 */
        /* <DEDUP_REMOVED lines=17> */
[----:B------:R-:W-:Y:S01]  /*72e0*/  F2FP.SATFINITE.E5M2.F32.PACK_AB_MERGE_C R15, RZ, R15, RZ ;  /* 0x0000000fff0f723e */ /* 0x000fe200048060ff */
[----:B------:R1:W-:Y:S01]  /*72f0*/  @!P6 STG.E.U8 desc[UR16][R12.64+0x49], R29 ;  /* 0x0000491d0c00e986 */ /* 0x0003e2000c101110 */
[----:B------:R-:W-:-:S02]  /*7300*/  ISETP.LT.OR P6, PT, R27, 0x51, !P2 ;  /* 0x000000511b00780c */ /* 0x000fc400057c1670 */
[----:B------:R-:W-:Y:S02]  /*7310*/  F2FP.SATFINITE.E5M2.F32.PACK_AB_MERGE_C R17, RZ, R17, RZ ;  /* 0x00000011ff11723e */ /* 0x000fe400048060ff */
[----:B0-----:R-:W-:Y:S01]  /*7320*/  F2FP.SATFINITE.E5M2.F32.PACK_AB_MERGE_C R7, RZ, R100, RZ ;  /* 0x00000064ff07723e */ /* 0x001fe200048060ff */
[----:B------:R0:W-:Y:S01]  /*7330*/  @!P5 STG.E.U8 desc[UR16][R10.64+0x49], R25 ;  /* 0x000049190a00d986 */ /* 0x0001e2000c101110 */
[----:B------:R-:W-:-:S03]  /*7340*/  ISETP.LT.OR P5, PT, R27, 0x52, !P2 ;  /* 0x000000521b00780c */ /* 0x000fc600057a1670 */
[----:B------:R-:W-:Y:S01]  /*7350*/  @!P4 STG.E.U8 desc[UR16][R10.64+0x48], R103 ;  /* 0x000048670a00c986 */ /* 0x000fe2000c101110 */
[C---:B------:R-:W-:Y:S02]  /*7360*/  ISETP.LT.OR P4, PT, R27.reuse, 0x51, !P1 ;  /* 0x000000511b00780c */ /* 0x040fe40004f81670 */
[----:B-1----:R-:W-:Y:S01]  /*7370*/  F2FP.SATFINITE.E5M2.F32.PACK_AB_MERGE_C R29, RZ, R98, RZ ;  /* 0x00000062ff1d723e */ /* 0x002fe200048060ff */
[----:B------:R-:W-:Y:S01]  /*7380*/  @!P6 STG.E.U8 desc[UR16][R12.64+0x50], R101 ;  /* 0x000050650c00e986 */ /* 0x000fe2000c101110 */
[----:B------:R-:W-:Y:S02]  /*7390*/  ISETP.LT.OR P6, PT, R27, 0x52, !P1 ;  /* 0x000000521b00780c */ /* 0x000fe40004fc1670 */
[----:B0-----:R-:W-:-:S03]  /*73a0*/  F2FP.SATFINITE.E5M2.F32.PACK_AB_MERGE_C R25, RZ, R96, RZ ;  /* 0x00000060ff19723e */ /* 0x001fc600048060ff */
[----:B------:R0:W-:Y:S01]  /*73b0*/  @!P5 STG.E.U8 desc[UR16][R12.64+0x51], R7 ;  /* 0x000051070c00d986 */ /* 0x0001e2000c101110 */
[----:B------:R-:W-:-:S03]  /*73c0*/  ISETP.LT.OR P5, PT, R27, 0x5a, !P2 ;  /* 0x0000005a1b00780c */ /* 0x000fc600057a1670 */
[----:B------:R-:W-:Y:S01]  /*73d0*/  @!P4 STG.E.U8 desc[UR16][R10.64+0x50], R99 ;  /* 0x000050630a00c986 */ /* 0x000fe2000c101110 */
[----:B------:R-:W-:-:S03]  /*73e0*/  ISETP.LT.OR P4, PT, R27, 0x59, !P2 ;  /* 0x000000591b00780c */ /* 0x000fc60005781670 */
[----:B------:R1:W-:Y:S01]  /*73f0*/  @!P6 STG.E.U8 desc[UR16][R10.64+0x51], R29 ;  /* 0x0000511d0a00e986 */ /* 0x0003e2000c101110 */
[----:B------:R-:W-:Y:S02]  /*7400*/  ISETP.LT.OR P6, PT, R27, 0x59, !P1 ;  /* 0x000000591b00780c */ /* 0x000fe40004fc1670 */
[----:B0-----:R-:W-:-:S03]  /*7410*/  F2FP.SATFINITE.E5M2.F32.PACK_AB_MERGE_C R7, RZ, R94, RZ ;  /* 0x0000005eff07723e */ /* 0x001fc600048060ff */
        /* <DEDUP_REMOVED lines=27> */
[----:B------:R-:W-:Y:S01]  /*75d0*/  @!P6 STG.E.U8 desc[UR16][R10.64+0x69], R29 ;  /* 0x0000691d0a00e986 */ /* 0x000fe2000c101110 */
[----:B------:R-:W-:Y:S02]  /*75e0*/  ISETP.LT.OR P6, PT, R27, 0x71, !P1 ;  /* 0x000000711b00780c */ /* 0x000fe40004fc1670 */
[----:B0-----:R-:W-:-:S03]  /*75f0*/  F2FP.SATFINITE.E5M2.F32.PACK_AB_MERGE_C R7, RZ, R18, RZ ;  /* 0x00000012ff07723e */ /* 0x001fc600048060ff */
[----:B------:R-:W-:Y:S01]  /*7600*/  @!P5 STG.E.U8 desc[UR16][R12.64+0x71], R25 ;  /* 0x000071190c00d986 */ /* 0x000fe2000c101110 */
[C---:B------:R-:W-:Y:S02]  /*7610*/  ISETP.LT.OR P5, PT, R27.reuse, 0x79, !P2 ;  /* 0x000000791b00780c */ /* 0x040fe400057a1670 */
[C---:B------:R-:W-:Y:S01]  /*7620*/  ISETP.LT.OR P2, PT, R27.reuse, 0x7a, !P2 ;  /* 0x0000007a1b00780c */ /* 0x040fe20005741670 */
[----:B------:R0:W-:Y:S01]  /*7630*/  @!P4 STG.E.U8 desc[UR16][R12.64+0x70], R21 ;  /* 0x000070150c00c986 */ /* 0x0001e2000c101110 */
[----:B------:R-:W-:-:S03]  /*7640*/  ISETP.LT.OR P4, PT, R27, 0x72, !P1 ;  /* 0x000000721b00780c */ /* 0x000fc60004f81670 */
[----:B------:R1:W-:Y:S01]  /*7650*/  @!P6 STG.E.U8 desc[UR16][R10.64+0x70], R19 ;  /* 0x000070130a00e986 */ /* 0x0003e2000c101110 */
[C---:B------:R-:W-:Y:S02]  /*7660*/  ISETP.LT.OR P6, PT, R27.reuse, 0x79, !P1 ;  /* 0x000000791b00780c */ /* 0x040fe40004fc1670 */
[----:B------:R-:W-:Y:S02]  /*7670*/  ISETP.LT.OR P1, PT, R27, 0x7a, !P1 ;  /* 0x0000007a1b00780c */ /* 0x000fe40004f21670 */
[----:B0-----:R-:W-:-:S05]  /*7680*/  F2FP.SATFINITE.E5M2.F32.PACK_AB_MERGE_C R21, RZ, R16, RZ ;  /* 0x00000010ff15723e */ /* 0x001fca00048060ff */
[----:B------:R0:W-:Y:S01]  /*7690*/  @!P4 STG.E.U8 desc[UR16][R10.64+0x71], R7 ;  /* 0x000071070a00c986 */ /* 0x0001e2000c101110 */
[----:B-1----:R-:W-:-:S03]  /*76a0*/  F2FP.SATFINITE.E5M2.F32.PACK_AB_MERGE_C R19, RZ, R14, RZ ;  /* 0x0000000eff13723e */ /* 0x002fc600048060ff */
[----:B------:R0:W-:Y:S04]  /*76b0*/  @!P5 STG.E.U8 desc[UR16][R12.64+0x78], R15 ;  /* 0x0000780f0c00d986 */ /* 0x0001e8000c101110 */
[----:B------:R0:W-:Y:S04]  /*76c0*/  @!P2 STG.E.U8 desc[UR16][R12.64+0x79], R19 ;  /* 0x000079130c00a986 */ /* 0x0001e8000c101110 */
[----:B------:R0:W-:Y:S04]  /*76d0*/  @!P6 STG.E.U8 desc[UR16][R10.64+0x78], R17 ;  /* 0x000078110a00e986 */ /* 0x0001e8000c101110 */
[----:B------:R0:W-:Y:S02]  /*76e0*/  @!P1 STG.E.U8 desc[UR16][R10.64+0x79], R21 ;  /* 0x000079150a009986 */ /* 0x0001e4000c101110 */
.L_x_167:
[----:B------:R-:W-:Y:S05]  /*76f0*/  BSYNC B0 ;  /* 0x0000000000007941 */ /* 0x000fea0003800000 */
.L_x_37:
[----:B------:R-:W-:Y:S01]  /*7700*/  ULDC UR6, c[0x0][0xc] ;  /* 0x0000030000067ab9 */ /* 0x000fe20000000800 */
[----:B------:R-:W-:Y:S01]  /*7710*/  ULDC UR7, c[0x0][0x10] ;  /* 0x0000040000077ab9 */ /* 0x000fe20000000800 */
[----:B0-----:R-:W0:Y:S01]  /*7720*/  LDC R7, c[0x0][0x14] ;  /* 0x00000500ff077b82 */ /* 0x001e220000000800 */
[----:B------:R-:W-:Y:S01]  /*7730*/  UIMAD.WIDE.U32 UR6, UR6, UR7, URZ ;  /* 0x00000007060672a5 */ /* 0x000fe2000f8e003f */
[----:B----4-:R-:W-:Y:S02]  /*7740*/  IMAD.MOV.U32 R10, RZ, RZ, -0x1 ;  /* 0xffffffffff0a7424 */ /* 0x010fe400078e00ff */
[----:B-----5:R-:W-:-:S03]  /*7750*/  IMAD.MOV.U32 R6, RZ, RZ, -0x1 ;  /* 0xffffffffff067424 */ /* 0x020fc600078e00ff */
[----:B0-----:R-:W-:-:S04]  /*7760*/  IMAD.WIDE.U32 R2, R7, UR6, R2 ;  /* 0x0000000607027c25 */ /* 0x001fc8000f8e0002 */
[----:B------:R-:W-:Y:S01]  /*7770*/  IMAD R7, R7, UR7, RZ ;  /* 0x0000000707077c24 */ /* 0x000fe2000f8e02ff */
[----:B------:R-:W-:Y:S02]  /*7780*/  ULDC.64 UR6, c[0x0][0x650] ;  /* 0x0001940000067ab9 */ /* 0x000fe40000000a00 */
[----:B------:R-:W-:Y:S01]  /*7790*/  ISETP.GE.U32.AND P1, PT, R2, UR6, PT ;  /* 0x0000000602007c0c */ /* 0x000fe2000bf26070 */
[--C-:B------:R-:W-:Y:S01]  /*77a0*/  IMAD.IADD R3, R3, 0x1, R7.reuse ;  /* 0x0000000103037824 */ /* 0x100fe200078e0207 */
[----:B------:R-:W-:-:S04]  /*77b0*/  PRMT R7, RZ, 0x7610, R7 ;  /* 0x00007610ff077816 */ /* 0x000fc80000000007 */
[----:B------:R-:W-:-:S13]  /*77c0*/  ISETP.GE.U32.AND.EX P1, PT, R3, UR7, PT, P1 ;  /* 0x0000000703007c0c */ /* 0x000fda000bf26110 */
[----:B------:R-:W-:Y:S05]  /*77d0*/  @P1 BRA `(.L_x_168) ;  /* 0x0000000400601947 */ /* 0x000fea0003800000 */
[----:B------:R-:W0:Y:S01]  /*77e0*/  S2R R20, SR_CTAID.X ;  /* 0x0000000000147919 */ /* 0x000e220000002500 */
[----:B------:R-:W4:Y:S01]  /*77f0*/  LDC.64 R14, c[0x0][0x628] ;  /* 0x00018a00ff0e7b82 */ /* 0x000f220000000a00 */
[----:B------:R-:W-:Y:S01]  /*7800*/  ULDC UR6, c[0x0][0x150] ;  /* 0x0000540000067ab9 */ /* 0x000fe20000000800 */
[----:B-1----:R-:W-:Y:S01]  /*7810*/  IMAD.MOV.U32 R12, RZ, RZ, R2 ;  /* 0x000000ffff0c7224 */ /* 0x002fe200078e0002 */
[----:B------:R-:W1:Y:S01]  /*7820*/  S2R R22, SR_CTAID.Y ;  /* 0x0000000000167919 */ /* 0x000e620000002600 */
[----:B------:R-:W-:-:S04]  /*7830*/  IMAD.MOV.U32 R13, RZ, RZ, R3 ;  /* 0x000000ffff0d7224 */ /* 0x000fc800078e0003 */
[----:B------:R-:W1:Y:S08]  /*7840*/  LDC R23, c[0x0][0x144] ;  /* 0x00005100ff177b82 */ /* 0x000e700000000800 */
[----:B------:R-:W1:Y:S08]  /*7850*/  LDC R16, c[0x0][0x630] ;  /* 0x00018c00ff107b82 */ /* 0x000e700000000800 */
[----:B------:R-:W1:Y:S01]  /*7860*/  LDC.64 R18, c[0x0][0x620] ;  /* 0x00018800ff127b82 */ /* 0x000e620000000a00 */
[----:B----4-:R-:W-:-:S04]  /*7870*/  ISETP.NE.U32.AND P1, PT, R14, RZ, PT ;  /* 0x000000ff0e00720c */ /* 0x010fc80003f25070 */
[----:B------:R-:W-:Y:S02]  /*7880*/  ISETP.NE.AND.EX P1, PT, R15, RZ, PT, P1 ;  /* 0x000000ff0f00720c */ /* 0x000fe40003f25310 */
[----:B0-----:R-:W-:-:S05]  /*7890*/  I2FP.F32.U32 R6, R20 ;  /* 0x0000001400067245 */ /* 0x001fca0000201000 */
[----:B------:R-:W-:-:S04]  /*78a0*/  FMUL R6, R6, UR6 ;  /* 0x0000000606067c20 */ /* 0x000fc80008400000 */
[----:B------:R0:W4:Y:S02]  /*78b0*/  F2I.U32.TRUNC.NTZ R21, R6 ;  /* 0x0000000600157305 */ /* 0x000124000020f000 */
[----:B------:R-:W-:Y:S05]  /*78c0*/  @!P1 BRA `(.L_x_169) ;  /* 0x0000000000289947 */ /* 0x000fea0003800000 */
[----:B------:R-:W5:Y:S02]  /*78d0*/  LDC R7, c[0x0][0x634] ;  /* 0x00018d00ff077b82 */ /* 0x000f640000000800 */
[----:B-----5:R-:W-:-:S05]  /*78e0*/  IADD3 R13, P1, R2, R7, RZ ;  /* 0x00000007020d7210 */ /* 0x020fca0007f3e0ff */
[----:B------:R-:W-:-:S04]  /*78f0*/  IMAD.X R17, RZ, RZ, R3, P1 ;  /* 0x000000ffff117224 */ /* 0x000fc800008e0603 */
[----:B0-----:R-:W-:-:S04]  /*7900*/  IMAD.WIDE.U32 R6, R17, R14, RZ ;  /* 0x0000000e11067225 */ /* 0x001fc800078e00ff */
[----:B------:R-:W-:-:S04]  /*7910*/  IMAD.WIDE.U32 R10, P1, R13, R15, R6 ;  /* 0x0000000f0d0a7225 */ /* 0x000fc80007820006 */
[----:B------:R-:W-:-:S04]  /*7920*/  IMAD.WIDE.U32 R6, R13, R14, RZ ;  /* 0x0000000e0d067225 */ /* 0x000fc800078e00ff */
[----:B------:R-:W-:Y:S01]  /*7930*/  IMAD.X R13, RZ, RZ, RZ, P1 ;  /* 0x000000ffff0d7224 */ /* 0x000fe200008e06ff */
[----:B------:R-:W-:Y:S01]  /*7940*/  IADD3 RZ, P1, R7, R10, RZ ;  /* 0x0000000a07ff7210 */ /* 0x000fe20007f3e0ff */
[----:B------:R-:W-:-:S04]  /*7950*/  IMAD.MOV.U32 R12, RZ, RZ, R11 ;  /* 0x000000ffff0c7224 */ /* 0x000fc800078e000b */
[----:B------:R-:W-:-:S08]  /*7960*/  IMAD.WIDE.U32.X R12, R17, R15, R12, P1 ;  /* 0x0000000f110c7225 */ /* 0x000fd000008e040c */
.L_x_169:
[----:B------:R-:W5:Y:S01]  /*7970*/  LDC.64 R28, c[0x0][0x640] ;  /* 0x00019000ff1c7b82 */ /* 0x000f620000000a00 */
[-C--:B-1----:R-:W-:Y:S01]  /*7980*/  SHF.R.U64 R17, R12, R16.reuse, R13 ;  /* 0x000000100c117219 */ /* 0x082fe2000000120d */
[----:B----4-:R-:W-:Y:S01]  /*7990*/  IMAD.MOV R21, RZ, RZ, -R21 ;  /* 0x000000ffff157224 */ /* 0x010fe200078e0a15 */
[----:B0-----:R-:W-:Y:S01]  /*79a0*/  SHF.R.U32.HI R6, RZ, R16, R13 ;  /* 0x00000010ff067219 */ /* 0x001fe2000001160d */
[----:B------:R-:W-:Y:S01]  /*79b0*/  ULDC UR6, c[0x0][0x154] ;  /* 0x0000550000067ab9 */ /* 0x000fe20000000800 */
[----:B------:R-:W-:Y:S01]  /*79c0*/  IADD3 R11, P1, RZ, -R17, RZ ;  /* 0x80000011ff0b7210 */ /* 0x000fe20007f3e0ff */
[----:B------:R-:W-:Y:S02]  /*79d0*/  IMAD R23, R23, R21, R20 ;  /* 0x0000001517177224 */ /* 0x000fe400078e0214 */
[----:B------:R-:W0:Y:S01]  /*79e0*/  LDC R12, c[0x0][0x618] ;  /* 0x00018600ff0c7b82 */ /* 0x000e220000000800 */
[----:B------:R-:W-:Y:S02]  /*79f0*/  IMAD.MOV.U32 R13, RZ, RZ, 0x1 ;  /* 0x00000001ff0d7424 */ /* 0x000fe400078e00ff */
[----:B------:R-:W-:-:S04]  /*7a00*/  IMAD.X R7, RZ, RZ, ~R6, P1 ;  /* 0x000000ffff077224 */ /* 0x000fc800008e0e06 */
[-C--:B------:R-:W-:Y:S01]  /*7a10*/  IMAD R10, R7, R18.reuse, RZ ;  /* 0x00000012070a7224 */ /* 0x080fe200078e02ff */
[----:B--23--:R-:W1:Y:S01]  /*7a20*/  LDC R24, c[0x0][0x608] ;  /* 0x00018200ff187b82 */ /* 0x00ce620000000800 */
[----:B------:R-:W-:-:S04]  /*7a30*/  IMAD.WIDE.U32 R6, R11, R18, R2 ;  /* 0x000000120b067225 */ /* 0x000fc800078e0002 */
[----:B------:R-:W-:Y:S01]  /*7a40*/  IMAD R11, R11, R19, R10 ;  /* 0x000000130b0b7224 */ /* 0x000fe200078e020a */
[----:B------:R-:W-:Y:S02]  /*7a50*/  I2FP.F32.U32 R10, R22 ;  /* 0x00000016000a7245 */ /* 0x000fe40000201000 */
[----:B------:R-:W2:Y:S01]  /*7a60*/  LDC R26, c[0x0][0x658] ;  /* 0x00019600ff1a7b82 */ /* 0x000ea20000000800 */
[----:B------:R-:W-:Y:S01]  /*7a70*/  IMAD.IADD R7, R7, 0x1, R11 ;  /* 0x0000000107077824 */ /* 0x000fe200078e020b */
[----:B-----5:R-:W-:Y:S01]  /*7a80*/  ISETP.NE.U32.AND P1, PT, R28, RZ, PT ;  /* 0x000000ff1c00720c */ /* 0x020fe20003f25070 */
[----:B------:R-:W-:Y:S01]  /*7a90*/  FMUL R10, R10, UR6 ;  /* 0x000000060a0a7c20 */ /* 0x000fe20008400000 */
[----:B------:R-:W-:Y:S02]  /*7aa0*/  IMAD.MOV.U32 R11, RZ, RZ, -0x1 ;  /* 0xffffffffff0b7424 */ /* 0x000fe400078e00ff */
[----:B------:R-:W-:Y:S01]  /*7ab0*/  ISETP.NE.AND.EX P1, PT, R29, RZ, PT, P1 ;  /* 0x000000ff1d00720c */ /* 0x000fe20003f25310 */
[----:B------:R3:W4:Y:S01]  /*7ac0*/  F2I.U32.TRUNC.NTZ R19, R10 ;  /* 0x0000000a00137305 */ /* 0x000722000020f000 */
[----:B------:R-:W3:Y:S01]  /*7ad0*/  LDC R21, c[0x0][0x148] ;  /* 0x00005200ff157b82 */ /* 0x000ee20000000800 */
[----:B0-----:R-:W-:-:S02]  /*7ae0*/  SHF.R.U64 R16, R6, R12, R7 ;  /* 0x0000000c06107219 */ /* 0x001fc40000001207 */
[----:B------:R-:W-:-:S05]  /*7af0*/  SHF.R.U32.HI R7, RZ, R12, R7 ;  /* 0x0000000cff077219 */ /* 0x000fca0000011607 */
[----:B------:R-:W0:Y:S01]  /*7b00*/  LDC R20, c[0x0][0x600] ;  /* 0x00018000ff147b82 */ /* 0x000e220000000800 */
[-CC-:B-1----:R-:W-:Y:S02]  /*7b10*/  SHF.R.U64 R14, R16, R24.reuse, R7.reuse ;  /* 0x00000018100e7219 */ /* 0x182fe40000001207 */
[----:B------:R-:W-:-:S05]  /*7b20*/  SHF.R.U32.HI R7, RZ, R24, R7 ;  /* 0x00000018ff077219 */ /* 0x000fca0000011607 */
[----:B------:R-:W1:Y:S01]  /*7b30*/  LDC R27, c[0x0][0x648] ;  /* 0x00019200ff1b7b82 */ /* 0x000e620000000800 */
[-CC-:B--2---:R-:W-:Y:S02]  /*7b40*/  SHF.R.U64 R18, R14, R26.reuse, R7.reuse ;  /* 0x0000001a0e127219 */ /* 0x184fe40000001207 */
[-C--:B------:R-:W-:Y:S02]  /*7b50*/  SHF.L.U32 R11, R11, R26.reuse, RZ ;  /* 0x0000001a0b0b7219 */ /* 0x080fe400000006ff */
[-C--:B------:R-:W-:Y:S01]  /*7b60*/  SHF.R.U32.HI R7, RZ, R26.reuse, R7 ;  /* 0x0000001aff077219 */ /* 0x080fe20000011607 */
[----:B------:R-:W-:Y:S01]  /*7b70*/  IMAD.MOV.U32 R6, RZ, RZ, R18 ;  /* 0x000000ffff067224 */ /* 0x000fe200078e0012 */
[----:B------:R-:W-:Y:S01]  /*7b80*/  SHF.L.U32 R26, R13, R26, RZ ;  /* 0x0000001a0d1a7219 */ /* 0x000fe200000006ff */
[----:B------:R-:W2:Y:S01]  /*7b90*/  LDC R30, c[0x0][0x638] ;  /* 0x00018e00ff1e7b82 */ /* 0x000ea20000000800 */
[----:B------:R-:W-:-:S07]  /*7ba0*/  LOP3.LUT R25, RZ, R11, RZ, 0x33, !PT ;  /* 0x0000000bff197212 */ /* 0x000fce00078e33ff */
[----:B------:R-:W0:Y:S01]  /*7bb0*/  LDC R31, c[0x0][0x610] ;  /* 0x00018400ff1f7b82 */ /* 0x000e220000000800 */
[----:B----4-:R-:W-:Y:S05]  /*7bc0*/  @!P1 BRA `(.L_x_170) ;  /* 0x0000000000289947 */ /* 0x010fea0003800000 */
[----:B------:R-:W4:Y:S02]  /*7bd0*/  LDC R13, c[0x0][0x64c] ;  /* 0x00019300ff0d7b82 */ /* 0x000f240000000800 */
[----:B----4-:R-:W-:-:S05]  /*7be0*/  IADD3 R13, P1, R18, R13, RZ ;  /* 0x0000000d120d7210 */ /* 0x010fca0007f3e0ff */
[----:B------:R-:W-:-:S04]  /*7bf0*/  IMAD.X R15, RZ, RZ, R7, P1 ;  /* 0x000000ffff0f7224 */ /* 0x000fc800008e0607 */
[----:B------:R-:W-:-:S04]  /*7c00*/  IMAD.WIDE.U32 R6, R15, R28, RZ ;  /* 0x0000001c0f067225 */ /* 0x000fc800078e00ff */
[----:B---3--:R-:W-:-:S04]  /*7c10*/  IMAD.WIDE.U32 R10, P1, R13, R29, R6 ;  /* 0x0000001d0d0a7225 */ /* 0x008fc80007820006 */
[----:B------:R-:W-:-:S04]  /*7c20*/  IMAD.WIDE.U32 R6, R13, R28, RZ ;  /* 0x0000001c0d067225 */ /* 0x000fc800078e00ff */
[----:B------:R-:W-:Y:S01]  /*7c30*/  IMAD.X R13, RZ, RZ, RZ, P1 ;  /* 0x000000ffff0d7224 */ /* 0x000fe200008e06ff */
[----:B------:R-:W-:Y:S01]  /*7c40*/  IADD3 RZ, P1, R7, R10, RZ ;  /* 0x0000000a07ff7210 */ /* 0x000fe20007f3e0ff */
[----:B------:R-:W-:-:S04]  /*7c50*/  IMAD.MOV.U32 R12, RZ, RZ, R11 ;  /* 0x000000ffff0c7224 */ /* 0x000fc800078e000b */
[----:B------:R-:W-:-:S08]  /*7c60*/  IMAD.WIDE.U32.X R6, R15, R29, R12, P1 ;  /* 0x0000001d0f067225 */ /* 0x000fd000008e040c */
.L_x_170:
[----:B-1----:R-:W-:Y:S01]  /*7c70*/  SHF.R.U64 R6, R6, R27, R7 ;  /* 0x0000001b06067219 */ /* 0x002fe20000001207 */
[----:B0-----:R-:W-:Y:S01]  /*7c80*/  VIADD R13, R20, 0xffffffff ;  /* 0xffffffff140d7836 */ /* 0x001fe20000000000 */
[----:B------:R-:W-:Y:S01]  /*7c90*/  LOP3.LUT R11, R14, R25, RZ, 0xc0, !PT ;  /* 0x000000190e0b7212 */ /* 0x000fe200078ec0ff */
[----:B------:R-:W-:Y:S02]  /*7ca0*/  IMAD.MOV R19, RZ, RZ, -R19 ;  /* 0x000000ffff137224 */ /* 0x000fe400078e0a13 */
[----:B------:R-:W-:Y:S02]  /*7cb0*/  IMAD.MOV R7, RZ, RZ, -R6 ;  /* 0x000000ffff077224 */ /* 0x000fe400078e0a06 */
[----:B------:R-:W-:Y:S01]  /*7cc0*/  IMAD R26, R26, R6, R11 ;  /* 0x000000061a1a7224 */ /* 0x000fe200078e020b */
[----:B------:R-:W-:Y:S01]  /*7cd0*/  LOP3.LUT R11, R16, R13, RZ, 0xc0, !PT ;  /* 0x0000000d100b7212 */ /* 0x000fe200078ec0ff */
[----:B---3--:R-:W-:Y:S02]  /*7ce0*/  @P3 IMAD R23, R21, R19, R22 ;  /* 0x0000001315173224 */ /* 0x008fe400078e0216 */
[----:B--2---:R-:W-:-:S02]  /*7cf0*/  IMAD R6, R7, R30, R18 ;  /* 0x0000001e07067224 */ /* 0x004fc400078e0212 */
[----:B------:R-:W-:Y:S02]  /*7d00*/  IMAD R26, R26, R31, R23 ;  /* 0x0000001f1a1a7224 */ /* 0x000fe400078e0217 */
[----:B------:R-:W-:Y:S02]  /*7d10*/  IMAD R11, R6, R20, R11 ;  /* 0x00000014060b7224 */ /* 0x000fe400078e020b */
[----:B------:R-:W-:Y:S02]  /*7d20*/  IMAD.MOV.U32 R7, RZ, RZ, 0x1 ;  /* 0x00000001ff077424 */ /* 0x000fe400078e00ff */
[----:B------:R-:W-:Y:S01]  /*7d30*/  IMAD.MOV.U32 R6, RZ, RZ, R17 ;  /* 0x000000ffff067224 */ /* 0x000fe200078e0011 */
[----:B------:R-:W-:Y:S02]  /*7d40*/  SEL R10, R11, R26, !P3 ;  /* 0x0000001a0b0a7207 */ /* 0x000fe40005800000 */
[----:B------:R-:W-:-:S07]  /*7d50*/  SEL R26, R26, R11, !P3 ;  /* 0x0000000b1a1a7207 */ /* 0x000fce0005800000 */
.L_x_168:
[----:B------:R-:W-:Y:S01]  /*7d60*/  LOP3.LUT P1, RZ, R7, 0xff, RZ, 0xc0, !PT ;  /* 0x000000ff07ff7812 */ /* 0x000fe2000782c0ff */
[----:B------:R-:W-:-:S12]  /*7d70*/  IMAD.MOV.U32 R7, RZ, RZ, R26 ;  /* 0x000000ffff077224 */ /* 0x000fd800078e001a */
[----:B------:R-:W-:Y:S05]  /*7d80*/  @P1 BRA `(.L_x_171) ;  /* 0xffffff9000f81947 */ /* 0x000fea000383ffff */
[----:B------:R-:W-:Y:S05]  /*7d90*/  EXIT ;  /* 0x000000000000794d */ /* 0x000fea0003800000 */
.L_x_7:
[----:B0-----:R-:W-:Y:S01]  /*7da0*/  ULDC.64 UR4, c[0x0][0x650] ;  /* 0x0001940000047ab9 */ /* 0x001fe20000000a00 */
        /* <DEDUP_REMOVED lines=25> */
.L_x_173:
[----:B------:R-:W0:Y:S01]  /*7f40*/  LDC.64 R28, c[0x0][0x640] ;  /* 0x00019000ff1c7b82 */ /* 0x000e220000000a00 */
[-CC-:B------:R-:W-:Y:S01]  /*7f50*/  SHF.R.U64 R21, R16, R10.reuse, R17.reuse ;  /* 0x0000000a10157219 */ /* 0x180fe20000001211 */
[----:B------:R-:W-:Y:S01]  /*7f60*/  IMAD.MOV.U32 R27, RZ, RZ, 0x1 ;  /* 0x00000001ff1b7424 */ /* 0x000fe200078e00ff */
[----:B------:R-:W-:Y:S02]  /*7f70*/  SHF.R.U32.HI R5, RZ, R10, R17 ;  /* 0x0000000aff057219 */ /* 0x000fe40000011611 */
[----:B------:R-:W-:-:S03]  /*7f80*/  IADD3 R7, P0, RZ, -R21, RZ ;  /* 0x80000015ff077210 */ /* 0x000fc60007f1e0ff */
[----:B------:R-:W1:Y:S02]  /*7f90*/  LDC R14, c[0x0][0x618] ;  /* 0x00018600ff0e7b82 */ /* 0x000e640000000800 */
[----:B------:R-:W-:Y:S02]  /*7fa0*/  IMAD.X R5, RZ, RZ, ~R5, P0 ;  /* 0x000000ffff057224 */ /* 0x000fe400000e0e05 */
[----:B------:R-:W-:-:S04]  /*7fb0*/  IMAD.WIDE.U32 R12, R7, R24, R2 ;  /* 0x00000018070c7225 */ /* 0x000fc800078e0002 */
[----:B------:R-:W2:Y:S01]  /*7fc0*/  LDC R16, c[0x0][0x608] ;  /* 0x00018200ff107b82 */ /* 0x000ea20000000800 */
[----:B------:R-:W-:-:S04]  /*7fd0*/  IMAD R10, R5, R24, RZ ;  /* 0x00000018050a7224 */ /* 0x000fc800078e02ff */
[----:B------:R-:W-:Y:S02]  /*7fe0*/  IMAD R5, R7, R25, R10 ;  /* 0x0000001907057224 */ /* 0x000fe400078e020a */
[----:B------:R-:W-:Y:S01]  /*7ff0*/  IMAD.MOV.U32 R7, RZ, RZ, -0x1 ;  /* 0xffffffffff077424 */ /* 0x000fe200078e00ff */
[----:B------:R-:W3:Y:S01]  /*8000*/  LDC R26, c[0x0][0x658] ;  /* 0x00019600ff1a7b82 */ /* 0x000ee20000000800 */
[----:B------:R-:W-:Y:S01]  /*8010*/  IMAD.IADD R5, R13, 0x1, R5 ;  /* 0x000000010d057824 */ /* 0x000fe200078e0205 */
[----:B0-----:R-:W-:-:S04]  /*8020*/  ISETP.NE.U32.AND P0, PT, R28, RZ, PT ;  /* 0x000000ff1c00720c */ /* 0x001fc80003f05070 */
        /* <DEDUP_REMOVED lines=8> */
[-CC-:B---3--:R-:W-:Y:S02]  /*80b0*/  SHF.R.U64 R24, R22, R26.reuse, R5.reuse ;  /* 0x0000001a16187219 */ /* 0x188fe40000001205 */
[-C--:B------:R-:W-:Y:S02]  /*80c0*/  SHF.L.U32 R7, R7, R26.reuse, RZ ;  /* 0x0000001a07077219 */ /* 0x080fe400000006ff */
[----:B------:R-:W-:Y:S01]  /*80d0*/  SHF.R.U32.HI R13, RZ, R26, R5 ;  /* 0x0000001aff0d7219 */ /* 0x000fe20000011605 */
[----:B------:R-:W-:Y:S01]  /*80e0*/  IMAD.MOV.U32 R12, RZ, RZ, R24 ;  /* 0x000000ffff0c7224 */ /* 0x000fe200078e0018 */
[----:B------:R-:W-:Y:S01]  /*80f0*/  LOP3.LUT R31, RZ, R7, RZ, 0x33, !PT ;  /* 0x00000007ff1f7212 */ /* 0x000fe200078e33ff */
[----:B------:R-:W3:Y:S01]  /*8100*/  LDC R30, c[0x0][0x610] ;  /* 0x00018400ff1e7b82 */ /* 0x000ee20000000800 */
[----:B------:R-:W-:Y:S05]  /*8110*/  @!P0 BRA `(.L_x_174) ;  /* 0x0000000000288947 */ /* 0x000fea0003800000 */
        /* <DEDUP_REMOVED lines=10> */
.L_x_174:
[----:B-1----:R-:W-:Y:S01]  /*81c0*/  SHF.R.U64 R10, R12, R10, R13 ;  /* 0x0000000a0c0a7219 */ /* 0x002fe2000000120d */
[----:B0-----:R-:W-:Y:S01]  /*81d0*/  VIADD R9, R23, 0xffffffff ;  /* 0xffffffff17097836 */ /* 0x001fe20000000000 */
[----:B------:R-:W-:Y:S01]  /*81e0*/  SHF.L.U32 R27, R27, R26, RZ ;  /* 0x0000001a1b1b7219 */ /* 0x000fe200000006ff */
[----:B------:R-:W-:Y:S01]  /*81f0*/  @P3 IMAD R11, R19, R20, R8 ;  /* 0x00000014130b3224 */ /* 0x000fe200078e0208 */
[----:B------:R-:W-:Y:S01]  /*8200*/  LOP3.LUT R5, R22, R31, RZ, 0xc0, !PT ;  /* 0x0000001f16057212 */ /* 0x000fe200078ec0ff */
[----:B------:R-:W-:Y:S01]  /*8210*/  IMAD.MOV R7, RZ, RZ, -R10 ;  /* 0x000000ffff077224 */ /* 0x000fe200078e0a0a */
[----:B------:R-:W-:Y:S01]  /*8220*/  LOP3.LUT R18, R18, R9, RZ, 0xc0, !PT ;  /* 0x0000000912127212 */ /* 0x000fe200078ec0ff */
[----:B------:R-:W-:Y:S02]  /*8230*/  IMAD.MOV.U32 R16, RZ, RZ, R21 ;  /* 0x000000ffff107224 */ /* 0x000fe400078e0015 */
[----:B------:R-:W-:Y:S02]  /*8240*/  IMAD R10, R27, R10, R5 ;  /* 0x0000000a1b0a7224 */ /* 0x000fe400078e0205 */
[----:B--2---:R-:W-:-:S02]  /*8250*/  IMAD R5, R7, R25, R24 ;  /* 0x0000001907057224 */ /* 0x004fc400078e0218 */
[----:B------:R-:W-:Y:S02]  /*8260*/  IMAD.MOV.U32 R7, RZ, RZ, 0x1 ;  /* 0x00000001ff077424 */ /* 0x000fe400078e00ff */
[----:B---3--:R-:W-:Y:S02]  /*8270*/  IMAD R11, R10, R30, R11 ;  /* 0x0000001e0a0b7224 */ /* 0x008fe400078e020b */
[----:B------:R-:W-:Y:S01]  /*8280*/  IMAD R18, R5, R23, R18 ;  /* 0x0000001705127224 */ /* 0x000fe200078e0212 */
[----:B------:R-:W-:-:S04]  /*8290*/  PRMT R5, R7, 0x7610, R5 ;  /* 0x0000761007057816 */ /* 0x000fc80000000005 */
[----:B------:R-:W-:Y:S02]  /*82a0*/  SEL R7, R18, R11, !P3 ;  /* 0x0000000b12077207 */ /* 0x000fe40005800000 */
[----:B------:R-:W-:-:S07]  /*82b0*/  SEL R18, R11, R18, !P3 ;  /* 0x000000120b127207 */ /* 0x000fce0005800000 */
.L_x_172:
[----:B------:R-:W-:-:S08]  /*82c0*/  NOP ;  /* 0x0000000000007918 */ /* 0x000fd00000000000 */
[----:B------:R-:W0:-:S00]  /*82d0*/  USETMAXREG.DEALLOC.CTAPOOL 0x28 ;  /* 0x00000028000079c8 */ /* 0x000e0000080e0500 */
[----:B0-----:R-:W-:-:S13]  /*82e0*/  ISETP.NE.AND P0, PT, R6, RZ, PT ;  /* 0x000000ff0600720c */ /* 0x001fda0003f05270 */
[----:B------:R-:W-:Y:S05]  /*82f0*/  @P0 EXIT ;  /* 0x000000000000094d */ /* 0x000fea0003800000 */
[----:B------:R-:W-:Y:S01]  /*8300*/  LOP3.LUT P0, RZ, R5, 0xff, RZ, 0xc0, !PT ;  /* 0x000000ff05ff7812 */ /* 0x000fe2000780c0ff */
[----:B------:R-:W-:Y:S02]  /*8310*/  IMAD.MOV.U32 R5, RZ, RZ, 0x1 ;  /* 0x00000001ff057424 */ /* 0x000fe400078e00ff */
[----:B------:R-:W-:-:S10]  /*8320*/  IMAD.MOV.U32 R17, RZ, RZ, RZ ;  /* 0x000000ffff117224 */ /* 0x000fd400078e00ff */
[----:B------:R-:W-:Y:S05]  /*8330*/  @!P0 BRA `(.L_x_175) ;  /* 0x0000000c00308947 */ /* 0x000fea0003800000 */
[----:B------:R-:W0:Y:S01]  /*8340*/  LDC R5, c[0x0][0x28c] ;  /* 0x0000a300ff057b82 */ /* 0x000e220000000800 */
[----:B------:R-:W-:Y:S01]  /*8350*/  ULDC UR5, c[0x0][0x658] ;  /* 0x0001960000057ab9 */ /* 0x000fe20000000800 */
[----:B------:R-:W-:Y:S01]  /*8360*/  UMOV UR7, 0xffffffff ;  /* 0xffffffff00077882 */ /* 0x000fe20000000000 */
[----:B------:R-:W-:Y:S01]  /*8370*/  ULDC UR6, c[0x0][0xc] ;  /* 0x0000030000067ab9 */ /* 0x000fe20000000800 */
[----:B------:R-:W-:Y:S01]  /*8380*/  USHF.L.U32 UR8, UR7, UR5, URZ ;  /* 0x0000000507087299 */ /* 0x000fe2000800063f */
[----:B------:R-:W-:Y:S01]  /*8390*/  BSSY B0, `(.L_x_175) ;  /* 0x00000c6000007945 */ /* 0x000fe20003800000 */
[----:B------:R-:W-:Y:S01]  /*83a0*/  UMOV UR9, 0x1 ;  /* 0x0000000100097882 */ /* 0x000fe20000000000 */
[----:B------:R-:W-:Y:S01]  /*83b0*/  ULDC UR7, c[0x0][0x10] ;  /* 0x0000040000077ab9 */ /* 0x000fe20000000800 */
[----:B------:R-:W1:Y:S01]  /*83c0*/  S2UR UR10, SR_CgaCtaId ;  /* 0x00000000000a79c3 */ /* 0x000e620000008800 */
[----:B------:R-:W-:Y:S01]  /*83d0*/  UIMAD.WIDE.U32 UR6, UR6, UR7, URZ ;  /* 0x00000007060672a5 */ /* 0x000fe2000f8e003f */
[----:B------:R-:W-:Y:S01]  /*83e0*/  IMAD.MOV.U32 R14, RZ, RZ, 0x1 ;  /* 0x00000001ff0e7424 */ /* 0x000fe200078e00ff */
[----:B------:R-:W-:Y:S01]  /*83f0*/  USHF.L.U32 UR18, UR9, UR5, URZ ;  /* 0x0000000509127299 */ /* 0x000fe2000800063f */
[----:B------:R-:W-:Y:S01]  /*8400*/  LOP3.LUT R15, R4, 0x2, RZ, 0xfc, !PT ;  /* 0x00000002040f7812 */ /* 0x000fe200078efcff */
[----:B------:R-:W-:Y:S01]  /*8410*/  IMAD.MOV.U32 R17, RZ, RZ, RZ ;  /* 0x000000ffff117224 */ /* 0x000fe200078e00ff */
[----:B------:R-:W-:Y:S01]  /*8420*/  ULDC UR5, c[0x0][0x14] ;  /* 0x0000050000057ab9 */ /* 0x000fe20000000800 */
[----:B------:R-:W-:Y:S01]  /*8430*/  ULDC UR4, c[0x0][0x600] ;  /* 0x0001800000047ab9 */ /* 0x000fe20000000800 */
[----:B------:R-:W-:-:S02]  /*8440*/  UIMAD.WIDE.U32 UR20, UR6, UR5, URZ ;  /* 0x00000005061472a5 */ /* 0x000fc4000f8e003f */
[----:B------:R-:W-:Y:S02]  /*8450*/  UIMAD UR13, UR7, UR5, URZ ;  /* 0x00000005070d72a4 */ /* 0x000fe4000f8e023f */
[----:B------:R-:W-:Y:S02]  /*8460*/  UIADD3 UR4, UR4, -0x1, URZ ;  /* 0xffffffff04047890 */ /* 0x000fe4000fffe03f */
[----:B------:R-:W-:Y:S01]  /*8470*/  ULOP3.LUT UR17, URZ, UR8, URZ, 0x33, !UPT ;  /* 0x000000083f117292 */ /* 0x000fe2000f8e333f */
[----:B0-----:R-:W-:Y:S01]  /*8480*/  VIADD R5, R5, 0x3f ;  /* 0x0000003f05057836 */ /* 0x001fe20000000000 */
[----:B------:R-:W-:Y:S01]  /*8490*/  UIADD3 UR13, UR21, UR13, URZ ;  /* 0x0000000d150d7290 */ /* 0x000fe2000fffe03f */
[----:B------:R-:W-:-:S03]  /*84a0*/  ULDC.64 UR22, c[0x0][0x198] ;  /* 0x0000660000167ab9 */ /* 0x000fc60000000a00 */
[----:B------:R-:W-:Y:S01]  /*84b0*/  SHF.R.S32.HI R6, RZ, 0x1f, R5 ;  /* 0x0000001fff067819 */ /* 0x000fe20000011405 */
[----:B-1----:R-:W-:-:S03]  /*84c0*/  IMAD.U32 R11, RZ, RZ, UR10 ;  /* 0x0000000aff0b7e24 */ /* 0x002fc6000f8e00ff */
[----:B------:R-:W-:Y:S01]  /*84d0*/  LEA.HI R6, R6, R5, RZ, 0x6 ;  /* 0x0000000506067211 */ /* 0x000fe200078f30ff */
[----:B------:R-:W-:-:S03]  /*84e0*/  IMAD.MOV.U32 R5, RZ, RZ, 0x1 ;  /* 0x00000001ff057424 */ /* 0x000fc600078e00ff */
[----:B------:R-:W-:-:S05]  /*84f0*/  SHF.R.S32.HI R10, RZ, 0x6, R6 ;  /* 0x00000006ff0a7819 */ /* 0x000fca0000011406 */
[----:B------:R-:W-:-:S07]  /*8500*/  VIADD R12, R10, 0x1 ;  /* 0x000000010a0c7836 */ /* 0x000fce0000000000 */
.L_x_186:
[----:B------:R-:W-:-:S03]  /*8510*/  UMOV UR5, 0xffffffff ;  /* 0xffffffff00057882 */ /* 0x000fc60000000000 */
[----:B------:R-:W-:Y:S05]  /*8520*/  BRA.DIV UR5, `(.L_x_176) ;  /* 0x0000000e05c87947 */ /* 0x000fea000b800000 */
[----:B------:R-:W-:-:S13]  /*8530*/  ELECT P0, URZ, PT ;  /* 0x00000000003f782f */ /* 0x000fda0003800000 */
.L_x_198:
[----:B------:R-:W0:Y:S01]  /*8540*/  LDC R6, c[0x0][0x28c] ;  /* 0x0000a300ff067b82 */ /* 0x000e220000000800 */
[----:B------:R-:W-:Y:S01]  /*8550*/  BSSY B1, `(.L_x_177) ;  /* 0x0000039000017945 */ /* 0x000fe20003800000 */
[----:B0-----:R-:W-:-:S13]  /*8560*/  ISETP.LT.OR P0, PT, R6, 0x1, !P0 ;  /* 0x000000010600780c */ /* 0x001fda0004701670 */
[----:B------:R-:W-:Y:S05]  /*8570*/  @P0 BRA `(.L_x_178) ;  /* 0x0000000000d80947 */ /* 0x000fea0003800000 */
[----:B------:R-:W-:Y:S02]  /*8580*/  IMAD R18, R18, 0x2, R11 ;  /* 0x0000000212127824 */ /* 0x000fe400078e020b */
[----:B------:R-:W-:Y:S02]  /*8590*/  IMAD.SHL.U32 R20, R7, 0x80, RZ ;  /* 0x0000008007147824 */ /* 0x000fe400078e00ff */
[----:B------:R-:W-:Y:S02]  /*85a0*/  IMAD.MOV.U32 R23, RZ, RZ, RZ ;  /* 0x000000ffff177224 */ /* 0x000fe400078e00ff */
[----:B------:R-:W-:Y:S02]  /*85b0*/  IMAD.MOV.U32 R6, RZ, RZ, R12 ;  /* 0x000000ffff067224 */ /* 0x000fe400078e000c */
[----:B------:R-:W-:Y:S02]  /*85c0*/  IMAD.MOV.U32 R7, RZ, RZ, R5 ;  /* 0x000000ffff077224 */ /* 0x000fe400078e0005 */
[----:B------:R-:W-:-:S02]  /*85d0*/  IMAD.MOV.U32 R8, RZ, RZ, R17 ;  /* 0x000000ffff087224 */ /* 0x000fc400078e0011 */
[----:B------:R-:W-:-:S07]  /*85e0*/  IMAD.SHL.U32 R19, R18, 0x40, RZ ;  /* 0x0000004012137824 */ /* 0x000fce00078e00ff */
.L_x_181:
[----:B------:R-:W0:Y:S01]  /*85f0*/  S2UR UR5, SR_CgaCtaId ;  /* 0x00000000000579c3 */ /* 0x000e220000008800 */
[----:B------:R-:W-:Y:S02]  /*8600*/  MOV R18, 0x400 ;  /* 0x0000040000127802 */ /* 0x000fe40000000f00 */
[----:B------:R-:W-:Y:S02]  /*8610*/  SHF.L.U32 R9, R7, 0x1f, RZ ;  /* 0x0000001f07097819 */ /* 0x000fe400000006ff */
[----:B------:R-:W-:-:S13]  /*8620*/  LOP3.LUT P1, RZ, R0, 0x7f, RZ, 0xc0, !PT ;  /* 0x0000007f00ff7812 */ /* 0x000fda000782c0ff */
[----:B------:R-:W1:Y:S01]  /*8630*/  @!P1 LDC R13, c[0x0][0x500] ;  /* 0x00014000ff0d9b82 */ /* 0x000e620000000800 */
[----:B0-----:R-:W-:-:S05]  /*8640*/  IMAD.U32 R11, RZ, RZ, UR5 ;  /* 0x00000005ff0b7e24 */ /* 0x001fca000f8e00ff */
[----:B------:R-:W-:-:S05]  /*8650*/  LEA R21, R11, R18, 0x18 ;  /* 0x000000120b157211 */ /* 0x000fca00078ec0ff */
[----:B------:R-:W-:-:S04]  /*8660*/  IMAD R22, R8, 0x8, R21 ;  /* 0x0000000808167824 */ /* 0x000fc800078e0215 */
[----:B------:R-:W0:Y:S02]  /*8670*/  SYNCS.PHASECHK.TRANS64.TRYWAIT P0, [R22+URZ+0x28], R9 ;  /* 0x00002809160075a7 */ /* 0x000e24000800017f */
[----:B01----:R-:W-:Y:S05]  /*8680*/  @!P0 BRA `(.L_x_179) ;  /* 0x0000000c00908947 */ /* 0x003fea0003800000 */
.L_x_199:
[----:B0-----:R-:W-:Y:S01]  /*8690*/  PRMT R9, R15, 0x9910, RZ ;  /* 0x000099100f097816 */ /* 0x001fe200000000ff */
[----:B------:R0:W-:Y:S03]  /*86a0*/  @!P1 SYNCS.ARRIVE.TRANS64 RZ, [R22+URZ], R13 ;  /* 0x0000000d16ff99a7 */ /* 0x0001e6000800003f */
[----:B------:R-:W-:-:S13]  /*86b0*/  ISETP.NE.AND P0, PT, R9, 0x2, PT ;  /* 0x000000020900780c */ /* 0x000fda0003f05270 */
[----:B0-----:R-:W-:Y:S05]  /*86c0*/  @P0 BRA `(.L_x_180) ;  /* 0x0000000000040947 */ /* 0x001fea0003800000 */
[----:B------:R-:W-:Y:S01]  /*86d0*/  BPT.TRAP 0x1 ;  /* 0x000000040000795c */ /* 0x000fe20000300000 */
.L_x_180:
[----:B------:R-:W-:Y:S01]  /*86e0*/  IMAD.SHL.U32 R18, R8, 0x2000, RZ ;  /* 0x0000200008127824 */ /* 0x000fe200078e00ff */
[----:B------:R-:W-:Y:S01]  /*86f0*/  R2UR UR8, R21 ;  /* 0x00000000150872ca */ /* 0x000fe200000e0000 */
[----:B------:R-:W-:Y:S01]  /*8700*/  VIADD R6, R6, 0xffffffff ;  /* 0xffffffff06067836 */ /* 0x000fe20000000000 */
[----:B------:R-:W-:Y:S01]  /*8710*/  R2UR UR9, R22 ;  /* 0x00000000160972ca */ /* 0x000fe200000e0000 */
[--C-:B------:R-:W-:Y:S01]  /*8720*/  IMAD R9, R11, 0x1000, R18.reuse ;  /* 0x000010000b097824 */ /* 0x100fe200078e0212 */
[----:B------:R-:W-:Y:S01]  /*8730*/  IADD3 R18, R21, 0xa100, R18 ;  /* 0x0000a10015127810 */ /* 0x000fe20007ffe012 */
[----:B------:R-:W-:Y:S01]  /*8740*/  UIADD3 UR6, UP0, UR22, 0xf0, URZ ;  /* 0x000000f016067890 */ /* 0x000fe2000ff1e03f */
[----:B------:R-:W-:Y:S01]  /*8750*/  R2UR UR11, R19 ;  /* 0x00000000130b72ca */ /* 0x000fe200000e0000 */
[----:B------:R-:W-:Y:S01]  /*8760*/  UIADD3 UR24, UP1, UR22, 0x1f0, URZ ;  /* 0x000001f016187890 */ /* 0x000fe2000ff3e03f */
[----:B------:R-:W-:Y:S01]  /*8770*/  R2UR UR5, R9 ;  /* 0x00000000090572ca */ /* 0x000fe200000e0000 */
[----:B------:R-:W-:Y:S01]  /*8780*/  UIADD3.X UR7, URZ, UR23, URZ, UP0, !UPT ;  /* 0x000000173f077290 */ /* 0x000fe200087fe43f */
[C---:B------:R-:W-:Y:S01]  /*8790*/  R2UR UR10, R23.reuse ;  /* 0x00000000170a72ca */ /* 0x040fe200000e0000 */
[----:B------:R-:W-:Y:S01]  /*87a0*/  VIADD R8, R8, 0x1 ;  /* 0x0000000108087836 */ /* 0x000fe20000000000 */
[----:B------:R-:W-:Y:S01]  /*87b0*/  R2UR UR12, R16 ;  /* 0x00000000100c72ca */ /* 0x000fe200000e0000 */
[----:B------:R-:W-:Y:S01]  /*87c0*/  UIADD3.X UR25, URZ, UR23, URZ, UP1, !UPT ;  /* 0x000000173f197290 */ /* 0x000fe20008ffe43f */
[----:B------:R-:W-:Y:S01]  /*87d0*/  R2UR UR16, R18 ;  /* 0x00000000121072ca */ /* 0x000fe200000e0000 */
[----:B------:R-:W-:Y:S01]  /*87e0*/  UMOV UR14, 0x0 ;  /* 0x00000000000e7882 */ /* 0x000fe20000000000 */
[----:B------:R-:W-:Y:S01]  /*87f0*/  R2UR UR19, R20 ;  /* 0x00000000141372ca */ /* 0x000fe200000e0000 */
[----:B------:R-:W-:Y:S01]  /*8800*/  UMOV UR15, 0x10000000 ;  /* 0x10000000000f7882 */ /* 0x000fe20000000000 */
[----:B------:R-:W-:Y:S01]  /*8810*/  ISETP.GT.AND P1, PT, R6, 0x1, PT ;  /* 0x000000010600780c */ /* 0x000fe20003f24270 */
[----:B------:R-:W-:Y:S01]  /*8820*/  VIADD R23, R23, 0x40 ;  /* 0x0000004017177836 */ /* 0x000fe20000000000 */
[----:B------:R-:W-:Y:S01]  /*8830*/  ISETP.NE.AND P0, PT, R8, 0x5, PT ;  /* 0x000000050800780c */ /* 0x000fe20003f05270 */
[----:B------:R-:W-:-:S03]  /*8840*/  UIADD3 UR8, UR8, 0x100, UR5 ;  /* 0x0000010008087890 */ /* 0x000fc6000fffe005 */
[----:B------:R-:W-:Y:S01]  /*8850*/  UMOV UR5, 0x30000 ;  /* 0x0003000000057882 */ /* 0x000fe20000000000 */
[----:B------:R-:W-:Y:S02]  /*8860*/  SEL R18, RZ, 0x1, P0 ;  /* 0x00000001ff127807 */ /* 0x000fe40000000000 */
[----:B------:R-:W-:Y:S02]  /*8870*/  SEL R8, R8, RZ, P0 ;  /* 0x000000ff08087207 */ /* 0x000fe40000000000 */
[----:B------:R-:W-:Y:S01]  /*8880*/  LOP3.LUT R7, R7, R18, RZ, 0x3c, !PT ;  /* 0x0000001207077212 */ /* 0x000fe200078e3cff */
[----:B------:R0:W-:Y:S02]  /*8890*/  UTMALDG.3D.MULTICAST [UR8], [UR6], UR5, desc[UR14] ;  /* 0x00000e08060073b4 */ /* 0x0001e40008011805 */
[----:B0-----:R-:W-:Y:S01]  /*88a0*/  UMOV UR8, UR16 ;  /* 0x0000001000087c82 */ /* 0x001fe20008000000 */
[----:B------:R-:W-:Y:S02]  /*88b0*/  UMOV UR11, UR19 ;  /* 0x00000013000b7c82 */ /* 0x000fe40008000000 */
[----:B------:R0:W-:Y:S02]  /*88c0*/  UTMALDG.3D [UR8], [UR24], desc[UR14] ;  /* 0x00000e08180075b4 */ /* 0x0001e40008011000 */
[----:B0-----:R-:W-:Y:S05]  /*88d0*/  @P1 BRA `(.L_x_181) ;  /* 0xfffffffc00441947 */ /* 0x001fea000383ffff */
.L_x_178:
[----:B------:R-:W-:Y:S05]  /*88e0*/  BSYNC B1 ;  /* 0x0000000000017941 */ /* 0x000fea0003800000 */
.L_x_177:
[----:B------:R-:W-:Y:S01]  /*88f0*/  LOP3.LUT P1, RZ, R14, 0xff, RZ, 0xc0, !PT ;  /* 0x000000ff0eff7812 */ /* 0x000fe2000782c0ff */
[C---:B------:R-:W-:Y:S01]  /*8900*/  IMAD.IADD R17, R10.reuse, 0x1, R17 ;  /* 0x000000010a117824 */ /* 0x040fe200078e0211 */
[----:B------:R-:W-:Y:S01]  /*8910*/  ULDC.64 UR6, c[0x0][0x650] ;  /* 0x0001940000067ab9 */ /* 0x000fe20000000a00 */
[C---:B------:R-:W-:Y:S01]  /*8920*/  ISETP.GE.U32.AND P2, PT, R10.reuse, 0x5, PT ;  /* 0x000000050a00780c */ /* 0x040fe20003f46070 */
[----:B------:R-:W-:Y:S01]  /*8930*/  BSSY B1, `(.L_x_182) ;  /* 0x0000069000017945 */ /* 0x000fe20003800000 */
[----:B------:R-:W-:Y:S01]  /*8940*/  IMAD.MOV.U32 R18, RZ, RZ, -0x1 ;  /* 0xffffffffff127424 */ /* 0x000fe200078e00ff */
[----:B------:R-:W-:Y:S01]  /*8950*/  ISETP.GT.U32.AND P0, PT, R17, 0x4, PT ;  /* 0x000000041100780c */ /* 0x000fe20003f04070 */
[----:B------:R-:W-:Y:S01]  /*8960*/  IMAD.MOV.U32 R16, RZ, RZ, -0x1 ;  /* 0xffffffffff107424 */ /* 0x000fe200078e00ff */
[----:B------:R-:W-:Y:S02]  /*8970*/  PRMT R14, RZ, 0x7610, R14 ;  /* 0x00007610ff0e7816 */ /* 0x000fe4000000000e */
[----:B------:R-:W-:-:S03]  /*8980*/  ISETP.LT.U32.AND P0, PT, R10, 0x5, P0 ;  /* 0x000000050a00780c */ /* 0x000fc60000701070 */
[----:B------:R-:W0:Y:S01]  /*8990*/  @P1 S2R R11, SR_CgaCtaId ;  /* 0x00000000000b1919 */ /* 0x000e220000008800 */
[----:B------:R-:W-:-:S04]  /*89a0*/  @P1 MOV R6, 0x400 ;  /* 0x0000040000061802 */ /* 0x000fc80000000f00 */
[----:B0-----:R-:W-:Y:S01]  /*89b0*/  @P1 LEA R8, R11, R6, 0x18 ;  /* 0x000000060b081211 */ /* 0x001fe200078ec0ff */
[----:B------:R-:W-:Y:S01]  /*89c0*/  IMAD.WIDE.U32 R6, R17, -0x33333333, RZ ;  /* 0xcccccccd11067825 */ /* 0x000fe200078e00ff */
[----:B------:R-:W-:Y:S02]  /*89d0*/  SEL R6, RZ, 0x1, !P0 ;  /* 0x00000001ff067807 */ /* 0x000fe40004000000 */
[----:B------:R0:W-:Y:S01]  /*89e0*/  @P1 SYNCS.ARRIVE.TRANS64.A1T0 RZ, [R8+URZ+0x68], RZ ;  /* 0x000068ff08ff19a7 */ /* 0x0001e2000810003f */
[----:B------:R-:W-:Y:S02]  /*89f0*/  IADD3 R2, P1, R2, UR20, RZ ;  /* 0x0000001402027c10 */ /* 0x000fe4000ff3e0ff */
[----:B------:R-:W-:Y:S02]  /*8a00*/  LOP3.LUT R5, R5, R6, RZ, 0x3c, !PT ;  /* 0x0000000605057212 */ /* 0x000fe400078e3cff */
[----:B------:R-:W-:Y:S02]  /*8a10*/  IADD3.X R3, R3, UR13, RZ, P1, !PT ;  /* 0x0000000d03037c10 */ /* 0x000fe40008ffe4ff */
[----:B------:R-:W-:-:S02]  /*8a20*/  ISETP.GE.U32.AND P0, PT, R2, UR6, PT ;  /* 0x0000000602007c0c */ /* 0x000fc4000bf06070 */
[----:B0-----:R-:W-:Y:S01]  /*8a30*/  SHF.R.U32.HI R8, RZ, 0x2, R7 ;  /* 0x00000002ff087819 */ /* 0x001fe20000011607 */
[----:B------:R-:W-:Y:S01]  /*8a40*/  IMAD.MOV.U32 R7, RZ, RZ, -0x1 ;  /* 0xffffffffff077424 */ /* 0x000fe200078e00ff */
[----:B------:R-:W-:Y:S02]  /*8a50*/  ISETP.GE.U32.AND.EX P0, PT, R3, UR7, PT, P0 ;  /* 0x0000000703007c0c */ /* 0x000fe4000bf06100 */
[----:B------:R-:W-:Y:S01]  /*8a60*/  @P2 LOP3.LUT R5, R5, 0x1, R8, 0x78, !PT ;  /* 0x0000000105052812 */ /* 0x000fe200078e7808 */
[----:B------:R-:W-:Y:S01]  /*8a70*/  IMAD R17, R8, -0x5, R17 ;  /* 0xfffffffb08117824 */ /* 0x000fe200078e0211 */
[----:B------:R-:W-:-:S09]  /*8a80*/  PRMT R6, RZ, 0x7610, R6 ;  /* 0x00007610ff067816 */ /* 0x000fd20000000006 */
[----:B------:R-:W-:Y:S05]  /*8a90*/  @P0 BRA `(.L_x_183) ;  /* 0x0000000400480947 */ /* 0x000fea0003800000 */
[----:B------:R-:W0:Y:S01]  /*8aa0*/  S2R R18, SR_CTAID.X ;  /* 0x0000000000127919 */ /* 0x000e220000002500 */
[----:B------:R-:W-:Y:S01]  /*8ab0*/  ULDC.64 UR6, c[0x0][0x628] ;  /* 0x00018a0000067ab9 */ /* 0x000fe20000000a00 */
[----:B------:R-:W1:Y:S01]  /*8ac0*/  LDC R19, c[0x0][0x144] ;  /* 0x00005100ff137b82 */ /* 0x000e620000000800 */
[----:B------:R-:W-:Y:S01]  /*8ad0*/  ISETP.NE.U32.AND P0, PT, RZ, UR6, PT ;  /* 0x00000006ff007c0c */ /* 0x000fe2000bf05070 */
[----:B------:R-:W2:Y:S01]  /*8ae0*/  S2R R13, SR_CTAID.Y ;  /* 0x00000000000d7919 */ /* 0x000ea20000002600 */
[----:B------:R-:W-:Y:S01]  /*8af0*/  ULDC UR8, c[0x0][0x630] ;  /* 0x00018c0000087ab9 */ /* 0x000fe20000000800 */
[----:B------:R-:W-:Y:S01]  /*8b00*/  ULDC UR9, c[0x0][0x150] ;  /* 0x0000540000097ab9 */ /* 0x000fe20000000800 */
[----:B------:R-:W-:Y:S01]  /*8b10*/  ISETP.NE.AND.EX P0, PT, RZ, UR7, PT, P0 ;  /* 0x00000007ff007c0c */ /* 0x000fe2000bf05300 */
[----:B------:R-:W-:Y:S02]  /*8b20*/  IMAD.MOV.U32 R6, RZ, RZ, R2 ;  /* 0x000000ffff067224 */ /* 0x000fe400078e0002 */
[----:B------:R-:W-:Y:S01]  /*8b30*/  IMAD.MOV.U32 R7, RZ, RZ, R3 ;  /* 0x000000ffff077224 */ /* 0x000fe200078e0003 */
[----:B0-----:R-:W-:-:S09]  /*8b40*/  I2FP.F32.U32 R20, R18 ;  /* 0x0000001200147245 */ /* 0x001fd20000201000 */
[----:B------:R-:W-:Y:S05]  /*8b50*/  @!P0 BRA `(.L_x_184) ;  /* 0x0000000000288947 */ /* 0x000fea0003800000 */
[----:B------:R-:W-:Y:S02]  /*8b60*/  ULDC UR5, c[0x0][0x634] ;  /* 0x00018d0000057ab9 */ /* 0x000fe40000000800 */
[----:B------:R-:W-:-:S05]  /*8b70*/  IADD3 R7, P0, R2, UR5, RZ ;  /* 0x0000000502077c10 */ /* 0x000fca000ff1e0ff */
[----:B------:R-:W-:-:S04]  /*8b80*/  IMAD.X R21, RZ, RZ, R3, P0 ;  /* 0x000000ffff157224 */ /* 0x000fc800000e0603 */
[----:B------:R-:W-:-:S04]  /*8b90*/  IMAD.WIDE.U32 R8, R21, UR6, RZ ;  /* 0x0000000615087c25 */ /* 0x000fc8000f8e00ff */
[----:B------:R-:W-:-:S04]  /*8ba0*/  IMAD.WIDE.U32 R8, P0, R7, UR7, R8 ;  /* 0x0000000707087c25 */ /* 0x000fc8000f800008 */
[----:B------:R-:W-:-:S04]  /*8bb0*/  IMAD.WIDE.U32 R6, R7, UR6, RZ ;  /* 0x0000000607067c25 */ /* 0x000fc8000f8e00ff */
[----:B------:R-:W-:Y:S01]  /*8bc0*/  IMAD.MOV.U32 R6, RZ, RZ, R9 ;  /* 0x000000ffff067224 */ /* 0x000fe200078e0009 */
[----:B------:R-:W-:Y:S01]  /*8bd0*/  IADD3 RZ, P1, R7, R8, RZ ;  /* 0x0000000807ff7210 */ /* 0x000fe20007f3e0ff */
[----:B------:R-:W-:-:S04]  /*8be0*/  IMAD.X R7, RZ, RZ, RZ, P0 ;  /* 0x000000ffff077224 */ /* 0x000fc800000e06ff */
[----:B------:R-:W-:-:S08]  /*8bf0*/  IMAD.WIDE.U32.X R6, R21, UR7, R6, P1 ;  /* 0x0000000715067c25 */ /* 0x000fd000088e0406 */
.L_x_184:
[----:B------:R-:W-:Y:S01]  /*8c00*/  FMUL R20, R20, UR9 ;  /* 0x0000000914147c20 */ /* 0x000fe20008400000 */
[--C-:B------:R-:W-:Y:S01]  /*8c10*/  SHF.R.U64 R16, R6, UR8, R7.reuse ;  /* 0x0000000806107c19 */ /* 0x100fe20008001207 */
[----:B------:R-:W-:Y:S01]  /*8c20*/  ULDC.64 UR6, c[0x0][0x620] ;  /* 0x0001880000067ab9 */ /* 0x000fe20000000a00 */
[----:B------:R-:W-:Y:S01]  /*8c30*/  SHF.R.U32.HI R6, RZ, UR8, R7 ;  /* 0x00000008ff067c19 */ /* 0x000fe20008011607 */
[----:B------:R-:W-:Y:S01]  /*8c40*/  ULDC.64 UR8, c[0x0][0x640] ;  /* 0x0001900000087ab9 */ /* 0x000fe20000000a00 */
[----:B------:R-:W-:Y:S01]  /*8c50*/  IADD3 R7, P0, RZ, -R16, RZ ;  /* 0x80000010ff077210 */ /* 0x000fe20007f1e0ff */
[----:B------:R-:W0:Y:S01]  /*8c60*/  F2I.U32.TRUNC.NTZ R20, R20 ;  /* 0x0000001400147305 */ /* 0x000e22000020f000 */
[----:B------:R-:W3:Y:S01]  /*8c70*/  LDC R22, c[0x0][0x148] ;  /* 0x00005200ff167b82 */ /* 0x000ee20000000800 */
[----:B------:R-:W-:Y:S02]  /*8c80*/  ULDC UR5, c[0x0][0x618] ;  /* 0x0001860000057ab9 */ /* 0x000fe40000000800 */
[----:B------:R-:W-:Y:S01]  /*8c90*/  IMAD.X R6, RZ, RZ, ~R6, P0 ;  /* 0x000000ffff067224 */ /* 0x000fe200000e0e06 */
[----:B------:R-:W-:-:S03]  /*8ca0*/  ISETP.NE.U32.AND P0, PT, RZ, UR8, PT ;  /* 0x00000008ff007c0c */ /* 0x000fc6000bf05070 */
[----:B------:R-:W-:Y:S01]  /*8cb0*/  IMAD R6, R6, UR6, RZ ;  /* 0x0000000606067c24 */ /* 0x000fe2000f8e02ff */
[----:B------:R-:W-:-:S03]  /*8cc0*/  ISETP.NE.AND.EX P0, PT, RZ, UR9, PT, P0 ;  /* 0x00000009ff007c0c */ /* 0x000fc6000bf05300 */
[C---:B------:R-:W-:Y:S02]  /*8cd0*/  IMAD R9, R7.reuse, UR7, R6 ;  /* 0x0000000707097c24 */ /* 0x040fe4000f8e0206 */
[----:B------:R-:W-:Y:S01]  /*8ce0*/  IMAD.WIDE.U32 R6, R7, UR6, R2 ;  /* 0x0000000607067c25 */ /* 0x000fe2000f8e0002 */
[----:B------:R-:W-:-:S03]  /*8cf0*/  ULDC UR6, c[0x0][0x154] ;  /* 0x0000550000067ab9 */ /* 0x000fc60000000800 */
[----:B0-----:R-:W-:Y:S02]  /*8d00*/  IMAD.MOV R8, RZ, RZ, -R20 ;  /* 0x000000ffff087224 */ /* 0x001fe400078e0a14 */
[----:B------:R-:W-:Y:S02]  /*8d10*/  IMAD.IADD R7, R7, 0x1, R9 ;  /* 0x0000000107077824 */ /* 0x000fe400078e0209 */
[----:B-1----:R-:W-:Y:S01]  /*8d20*/  IMAD R18, R19, R8, R18 ;  /* 0x0000000813127224 */ /* 0x002fe200078e0212 */
[----:B--2---:R-:W-:Y:S02]  /*8d30*/  I2FP.F32.U32 R8, R13 ;  /* 0x0000000d00087245 */ /* 0x004fe40000201000 */
[--C-:B------:R-:W-:Y:S02]  /*8d40*/  SHF.R.U64 R19, R6, UR5, R7.reuse ;  /* 0x0000000506137c19 */ /* 0x100fe40008001207 */
[----:B------:R-:W-:Y:S01]  /*8d50*/  SHF.R.U32.HI R6, RZ, UR5, R7 ;  /* 0x00000005ff067c19 */ /* 0x000fe20008011607 */
[----:B------:R-:W-:Y:S01]  /*8d60*/  FMUL R8, R8, UR6 ;  /* 0x0000000608087c20 */ /* 0x000fe20008400000 */
[----:B------:R-:W-:-:S02]  /*8d70*/  ULDC UR5, c[0x0][0x608] ;  /* 0x0001820000057ab9 */ /* 0x000fc40000000800 */
[--C-:B------:R-:W-:Y:S01]  /*8d80*/  SHF.R.U64 R21, R19, UR5, R6.reuse ;  /* 0x0000000513157c19 */ /* 0x100fe20008001206 */
[----:B------:R0:W1:Y:S01]  /*8d90*/  F2I.U32.TRUNC.NTZ R24, R8 ;  /* 0x0000000800187305 */ /* 0x000062000020f000 */
[----:B------:R-:W-:Y:S01]  /*8da0*/  SHF.R.U32.HI R6, RZ, UR5, R6 ;  /* 0x00000005ff067c19 */ /* 0x000fe20008011606 */
[----:B------:R-:W-:-:S03]  /*8db0*/  ULDC UR5, c[0x0][0x658] ;  /* 0x0001960000057ab9 */ /* 0x000fc60000000800 */
[--C-:B------:R-:W-:Y:S02]  /*8dc0*/  SHF.R.U64 R20, R21, UR5, R6.reuse ;  /* 0x0000000515147c19 */ /* 0x100fe40008001206 */
[----:B------:R-:W-:-:S03]  /*8dd0*/  SHF.R.U32.HI R23, RZ, UR5, R6 ;  /* 0x00000005ff177c19 */ /* 0x000fc60008011606 */
[----:B------:R-:W-:Y:S02]  /*8de0*/  IMAD.MOV.U32 R6, RZ, RZ, R20 ;  /* 0x000000ffff067224 */ /* 0x000fe400078e0014 */
[----:B------:R-:W-:Y:S01]  /*8df0*/  IMAD.MOV.U32 R7, RZ, RZ, R23 ;  /* 0x000000ffff077224 */ /* 0x000fe200078e0017 */
[----:B0-----:R-:W-:Y:S06]  /*8e00*/  @!P0 BRA `(.L_x_185) ;  /* 0x0000000000288947 */ /* 0x001fec0003800000 */
        /* <DEDUP_REMOVED lines=10> */
.L_x_185:
[----:B------:R-:W-:Y:S01]  /*8eb0*/  ULDC UR5, c[0x0][0x648] ;  /* 0x0001920000057ab9 */ /* 0x000fe20000000800 */
[----:B------:R-:W-:Y:S01]  /*8ec0*/  LOP3.LUT R21, R21, UR17, RZ, 0xc0, !PT ;  /* 0x0000001115157c12 */ /* 0x000fe2000f8ec0ff */
[----:B-1----:R-:W-:Y:S01]  /*8ed0*/  IMAD.MOV R24, RZ, RZ, -R24 ;  /* 0x000000ffff187224 */ /* 0x002fe200078e0a18 */
[----:B------:R-:W-:Y:S01]  /*8ee0*/  SHF.R.U64 R6, R6, UR5, R7 ;  /* 0x0000000506067c19 */ /* 0x000fe20008001207 */
[----:B------:R-:W-:Y:S01]  /*8ef0*/  ULDC UR5, c[0x0][0x638] ;  /* 0x00018e0000057ab9 */ /* 0x000fe20000000800 */
[----:B------:R-:W-:Y:S01]  /*8f00*/  LOP3.LUT R9, R19, UR4, RZ, 0xc0, !PT ;  /* 0x0000000413097c12 */ /* 0x000fe2000f8ec0ff */
[----:B---3--:R-:W-:Y:S01]  /*8f10*/  @P3 IMAD R18, R22, R24, R13 ;  /* 0x0000001816123224 */ /* 0x008fe200078e020d */
[----:B------:R-:W-:Y:S01]  /*8f20*/  ULDC UR6, c[0x0][0x610] ;  /* 0x0001840000067ab9 */ /* 0x000fe20000000800 */
[----:B------:R-:W-:Y:S02]  /*8f30*/  IMAD.MOV R7, RZ, RZ, -R6 ;  /* 0x000000ffff077224 */ /* 0x000fe400078e0a06 */
[----:B------:R-:W-:-:S02]  /*8f40*/  IMAD R21, R6, UR18, R21 ;  /* 0x0000001206157c24 */ /* 0x000fc4000f8e0215 */
[----:B------:R-:W-:Y:S01]  /*8f50*/  IMAD R20, R7, UR5, R20 ;  /* 0x0000000507147c24 */ /* 0x000fe2000f8e0214 */
[----:B------:R-:W-:Y:S01]  /*8f60*/  ULDC UR5, c[0x0][0x600] ;  /* 0x0001800000057ab9 */ /* 0x000fe20000000800 */
[----:B------:R-:W-:Y:S02]  /*8f70*/  IMAD R18, R21, UR6, R18 ;  /* 0x0000000615127c24 */ /* 0x000fe4000f8e0212 */
[----:B------:R-:W-:Y:S02]  /*8f80*/  IMAD R9, R20, UR5, R9 ;  /* 0x0000000514097c24 */ /* 0x000fe4000f8e0209 */
[----:B------:R-:W-:-:S03]  /*8f90*/  IMAD.MOV.U32 R6, RZ, RZ, 0x1 ;  /* 0x00000001ff067424 */ /* 0x000fc600078e00ff */
[----:B------:R-:W-:Y:S02]  /*8fa0*/  SEL R7, R9, R18, !P3 ;  /* 0x0000001209077207 */ /* 0x000fe40005800000 */
[----:B------:R-:W-:-:S07]  /*8fb0*/  SEL R18, R18, R9, !P3 ;  /* 0x0000000912127207 */ /* 0x000fce0005800000 */
.L_x_183:
[----:B------:R-:W-:Y:S05]  /*8fc0*/  BSYNC B1 ;  /* 0x0000000000017941 */ /* 0x000fea0003800000 */
.L_x_182:
[----:B------:R-:W-:-:S13]  /*8fd0*/  LOP3.LUT P0, RZ, R6, 0xff, RZ, 0xc0, !PT ;  /* 0x000000ff06ff7812 */ /* 0x000fda000780c0ff */
[----:B------:R-:W-:Y:S05]  /*8fe0*/  @P0 BRA `(.L_x_186) ;  /* 0xfffffff400480947 */ /* 0x000fea000383ffff */
[----:B------:R-:W-:Y:S05]  /*8ff0*/  BSYNC B0 ;  /* 0x0000000000007941 */ /* 0x000fea0003800000 */
.L_x_175:
[----:B------:R-:W-:-:S03]  /*9000*/  UMOV UR5, 0xffffffff ;  /* 0xffffffff00057882 */ /* 0x000fc60000000000 */
[----:B------:R-:W-:Y:S05]  /*9010*/  BRA.DIV UR5, `(.L_x_187) ;  /* 0x0000000605407947 */ /* 0x000fea000b800000 */
[----:B------:R-:W-:-:S13]  /*9020*/  ELECT P0, URZ, PT ;  /* 0x00000000003f782f */ /* 0x000fda0003800000 */
.L_x_202:
[----:B------:R-:W-:Y:S04]  /*9030*/  BSSY B0, `(.L_x_188) ;  /* 0x0000034000007945 */ /* 0x000fe80003800000 */
[----:B------:R-:W-:Y:S05]  /*9040*/  @!P0 BRA `(.L_x_189) ;  /* 0x0000000000c88947 */ /* 0x000fea0003800000 */
[----:B------:R-:W-:-:S04]  /*9050*/  LOP3.LUT R4, R4, 0x2, RZ, 0xfc, !PT ;  /* 0x0000000204047812 */ /* 0x000fc800078efcff */
[----:B------:R-:W-:-:S13]  /*9060*/  ISETP.NE.AND P0, PT, R4, 0x3, PT ;  /* 0x000000030400780c */ /* 0x000fda0003f05270 */
[----:B------:R-:W-:Y:S05]  /*9070*/  @!P0 BRA `(.L_x_190) ;  /* 0x0000000000048947 */ /* 0x000fea0003800000 */
[----:B------:R-:W-:Y:S01]  /*9080*/  BPT.TRAP 0x1 ;  /* 0x000000040000795c */ /* 0x000fe20000300000 */
.L_x_190:
[----:B------:R-:W0:Y:S01]  /*9090*/  S2R R3, SR_CgaCtaId ;  /* 0x0000000000037919 */ /* 0x000e220000008800 */
[----:B------:R-:W-:-:S04]  /*90a0*/  MOV R0, 0x400 ;  /* 0x0000040000007802 */ /* 0x000fc80000000f00 */
[----:B0-----:R-:W-:Y:S02]  /*90b0*/  LEA R0, R3, R0, 0x18 ;  /* 0x0000000003007211 */ /* 0x001fe400078ec0ff */
[----:B------:R-:W-:-:S03]  /*90c0*/  SHF.L.U32 R3, R5, 0x1f, RZ ;  /* 0x0000001f05037819 */ /* 0x000fc600000006ff */
[----:B------:R-:W-:-:S04]  /*90d0*/  VIADD R0, R0, 0x28 ;  /* 0x0000002800007836 */ /* 0x000fc80000000000 */
[C---:B------:R-:W-:Y:S02]  /*90e0*/  IMAD R6, R17.reuse, 0x8, R0 ;  /* 0x0000000811067824 */ /* 0x040fe400078e0200 */
[----:B------:R-:W-:Y:S02]  /*90f0*/  VIADD R17, R17, 0x1 ;  /* 0x0000000111117836 */ /* 0x000fe40000000000 */
[----:B------:R-:W0:Y:S03]  /*9100*/  SYNCS.PHASECHK.TRANS64.TRYWAIT P0, [R6+URZ], R3 ;  /* 0x00000003060075a7 */ /* 0x000e26000800017f */
[----:B------:R-:W-:-:S04]  /*9110*/  ISETP.NE.AND P1, PT, R17, 0x5, PT ;  /* 0x000000051100780c */ /* 0x000fc80003f25270 */
[----:B------:R-:W-:Y:S02]  /*9120*/  SEL R2, RZ, 0x1, P1 ;  /* 0x00000001ff027807 */ /* 0x000fe40000800000 */
[----:B------:R-:W-:Y:S02]  /*9130*/  SEL R17, R17, RZ, P1 ;  /* 0x000000ff11117207 */ /* 0x000fe40000800000 */
[----:B------:R-:W-:-:S03]  /*9140*/  LOP3.LUT R8, R5, R2, RZ, 0x3c, !PT ;  /* 0x0000000205087212 */ /* 0x000fc600078e3cff */
[----:B------:R-:W-:Y:S01]  /*9150*/  IMAD R7, R17, 0x8, R0 ;  /* 0x0000000811077824 */ /* 0x000fe200078e0200 */
[----:B------:R-:W-:Y:S01]  /*9160*/  SHF.L.U32 R4, R8, 0x1f, RZ ;  /* 0x0000001f08047819 */ /* 0x000fe200000006ff */
[----:B0-----:R-:W-:Y:S06]  /*9170*/  @!P0 BRA `(.L_x_191) ;  /* 0x0000000400088947 */ /* 0x001fec0003800000 */
.L_x_203:
[----:B------:R-:W1:Y:S01]  /*9180*/  SYNCS.PHASECHK.TRANS64.TRYWAIT P0, [R7+URZ], R4 ;  /* 0x00000004070075a7 */ /* 0x000e62000800017f */
[----:B------:R-:W-:-:S05]  /*9190*/  VIADD R2, R17, 0x1 ;  /* 0x0000000111027836 */ /* 0x000fca0000000000 */
[----:B------:R-:W-:-:S04]  /*91a0*/  ISETP.NE.AND P1, PT, R2, 0x5, PT ;  /* 0x000000050200780c */ /* 0x000fc80003f25270 */
[----:B0-----:R-:W-:Y:S02]  /*91b0*/  SEL R3, RZ, 0x1, P1 ;  /* 0x00000001ff037807 */ /* 0x001fe40000800000 */
[----:B------:R-:W-:Y:S02]  /*91c0*/  SEL R9, R2, RZ, P1 ;  /* 0x000000ff02097207 */ /* 0x000fe40000800000 */
[----:B------:R-:W-:-:S03]  /*91d0*/  LOP3.LUT R8, R8, R3, RZ, 0x3c, !PT ;  /* 0x0000000308087212 */ /* 0x000fc600078e3cff */
[----:B------:R-:W-:Y:S01]  /*91e0*/  IMAD R10, R9, 0x8, R0 ;  /* 0x00000008090a7824 */ /* 0x000fe200078e0200 */
[----:B------:R-:W-:Y:S01]  /*91f0*/  SHF.L.U32 R5, R8, 0x1f, RZ ;  /* 0x0000001f08057819 */ /* 0x000fe200000006ff */
[----:B-1----:R-:W-:Y:S06]  /*9200*/  @!P0 BRA `(.L_x_192) ;  /* 0x0000000000f88947 */ /* 0x002fec0003800000 */
.L_x_204:
[----:B------:R-:W1:Y:S01]  /*9210*/  SYNCS.PHASECHK.TRANS64.TRYWAIT P0, [R10+URZ], R5 ;  /* 0x000000050a0075a7 */ /* 0x000e62000800017f */
[----:B------:R-:W-:-:S05]  /*9220*/  VIADD R2, R9, 0x1 ;  /* 0x0000000109027836 */ /* 0x000fca0000000000 */
[----:B------:R-:W-:-:S04]  /*9230*/  ISETP.NE.AND P1, PT, R2, 0x5, PT ;  /* 0x000000050200780c */ /* 0x000fc80003f25270 */
[----:B------:R-:W-:Y:S02]  /*9240*/  SEL R3, RZ, 0x1, P1 ;  /* 0x00000001ff037807 */ /* 0x000fe40000800000 */
[----:B0-----:R-:W-:Y:S02]  /*9250*/  SEL R7, R2, RZ, P1 ;  /* 0x000000ff02077207 */ /* 0x001fe40000800000 */
[----:B------:R-:W-:-:S03]  /*9260*/  LOP3.LUT R9, R8, R3, RZ, 0x3c, !PT ;  /* 0x0000000308097212 */ /* 0x000fc600078e3cff */
[----:B------:R-:W-:Y:S01]  /*9270*/  IMAD R11, R7, 0x8, R0 ;  /* 0x00000008070b7824 */ /* 0x000fe200078e0200 */
[----:B------:R-:W-:Y:S01]  /*9280*/  SHF.L.U32 R6, R9, 0x1f, RZ ;  /* 0x0000001f09067819 */ /* 0x000fe200000006ff */
[----:B-1----:R-:W-:Y:S06]  /*9290*/  @!P0 BRA `(.L_x_193) ;  /* 0x0000000000e88947 */ /* 0x002fec0003800000 */
.L_x_205:
[----:B------:R-:W1:Y:S01]  /*92a0*/  SYNCS.PHASECHK.TRANS64.TRYWAIT P0, [R11+URZ], R6 ;  /* 0x000000060b0075a7 */ /* 0x000e62000800017f */
[----:B------:R-:W-:-:S05]  /*92b0*/  VIADD R2, R7, 0x1 ;  /* 0x0000000107027836 */ /* 0x000fca0000000000 */
[----:B------:R-:W-:-:S04]  /*92c0*/  ISETP.NE.AND P1, PT, R2, 0x5, PT ;  /* 0x000000050200780c */ /* 0x000fc80003f25270 */
[----:B------:R-:W-:Y:S02]  /*92d0*/  SEL R4, RZ, 0x1, P1 ;  /* 0x00000001ff047807 */ /* 0x000fe40000800000 */
[----:B------:R-:W-:Y:S02]  /*92e0*/  SEL R3, R2, RZ, P1 ;  /* 0x000000ff02037207 */ /* 0x000fe40000800000 */
[----:B------:R-:W-:Y:S01]  /*92f0*/  LOP3.LUT R4, R9, R4, RZ, 0x3c, !PT ;  /* 0x0000000409047212 */ /* 0x000fe200078e3cff */
[----:B-1----:R-:W-:Y:S06]  /*9300*/  @!P0 BRA `(.L_x_194) ;  /* 0x0000000000e08947 */ /* 0x002fec0003800000 */
.L_x_206:
[----:B------:R-:W-:Y:S01]  /*9310*/  IMAD R3, R3, 0x8, R0 ;  /* 0x0000000803037824 */ /* 0x000fe200078e0200 */
[----:B------:R-:W-:-:S07]  /*9320*/  SHF.L.U32 R0, R4, 0x1f, RZ ;  /* 0x0000001f04007819 */ /* 0x000fce00000006ff */
.L_x_195:
[----:B--2---:R2:W3:Y:S02]  /*9330*/  SYNCS.PHASECHK.TRANS64.TRYWAIT P0, [R3+URZ], R0 ;  /* 0x00000000030075a7 */ /* 0x0044e4000800017f */
[----:B---3--:R-:W-:Y:S05]  /*9340*/  @!P0 NANOSLEEP.SYNCS 0x989680 ;  /* 0x009896800000895d */ /* 0x008fea0003900000 */
[----:B------:R-:W3:Y:S02]  /*9350*/  @!P0 SYNCS.PHASECHK.TRANS64 P0, [R3+URZ], R0 ;  /* 0x00000000030085a7 */ /* 0x000ee4000800007f */
[----:B---3--:R-:W-:Y:S05]  /*9360*/  @!P0 BRA `(.L_x_195) ;  /* 0xfffffffc00f08947 */ /* 0x008fea000383ffff */
.L_x_189:
[----:B------:R-:W-:Y:S05]  /*9370*/  BSYNC B0 ;  /* 0x0000000000007941 */ /* 0x000fea0003800000 */
.L_x_188:
[----:B------:R-:W-:Y:S05]  /*9380*/  EXIT ;  /* 0x000000000000794d */ /* 0x000fea0003800000 */
.L_x_21:
[----:B-1----:R-:W-:-:S04]  /*9390*/  IMAD.U32 R12, RZ, RZ, UR6 ;  /* 0x00000006ff0c7e24 */ /* 0x002fc8000f8e00ff */
[----:B------:R1:W4:Y:S03]  /*93a0*/  SYNCS.PHASECHK.TRANS64.TRYWAIT P1, [R12+URZ], R11 ;  /* 0x0000000b0c0075a7 */ /* 0x000326000802017f */
[----:B----4-:R-:W-:Y:S05]  /*93b0*/  @!P1 NANOSLEEP.SYNCS 0x989680 ;  /* 0x009896800000995d */ /* 0x010fea0003900000 */
[----:B------:R-:W4:Y:S02]  /*93c0*/  @!P1 SYNCS.PHASECHK.TRANS64 P1, [R12+URZ], R11 ;  /* 0x0000000b0c0095a7 */ /* 0x000f24000802007f */
[----:B----4-:R-:W-:Y:S05]  /*93d0*/  @!P1 BRA `(.L_x_21) ;  /* 0xfffffffc00ec9947 */ /* 0x010fea000383ffff */
[----:B------:R-:W-:Y:S05]  /*93e0*/  BRA `(.L_x_20) ;  /* 0xffffff8000e87947 */ /* 0x000fea000383ffff */
.L_x_27:
[----:B-1----:R-:W-:-:S04]  /*93f0*/  IMAD.U32 R142, RZ, RZ, UR12 ;  /* 0x0000000cff8e7e24 */ /* 0x002fc8000f8e00ff */
[----:B------:R1:W4:Y:S03]  /*9400*/  SYNCS.PHASECHK.TRANS64.TRYWAIT P1, [R142+URZ], R13 ;  /* 0x0000000d8e0075a7 */ /* 0x000326000802017f */
[----:B----4-:R-:W-:Y:S05]  /*9410*/  @!P1 NANOSLEEP.SYNCS 0x989680 ;  /* 0x009896800000995d */ /* 0x010fea0003900000 */
[----:B------:R-:W4:Y:S02]  /*9420*/  @!P1 SYNCS.PHASECHK.TRANS64 P1, [R142+URZ], R13 ;  /* 0x0000000d8e0095a7 */ /* 0x000f24000802007f */
[----:B----4-:R-:W-:Y:S05]  /*9430*/  @!P1 BRA `(.L_x_27) ;  /* 0xfffffffc00ec9947 */ /* 0x010fea000383ffff */
[----:B------:R-:W-:Y:S05]  /*9440*/  BRA `(.L_x_26) ;  /* 0xffffff8c00287947 */ /* 0x000fea000383ffff */
.L_x_176:
[----:B------:R-:W-:Y:S01]  /*9450*/  BSSY B1, `(.L_x_196) ;  /* 0x0000006000017945 */ /* 0x000fe20003800000 */
[----:B------:R-:W-:-:S07]  /*9460*/  IMAD.MOV.U32 R6, RZ, RZ, -0x1 ;  /* 0xffffffffff067424 */ /* 0x000fce00078e00ff */
[----:B------:R-:W-:Y:S05]  /*9470*/  WARPSYNC.COLLECTIVE R6, `(.L_x_197) ;  /* 0x00000000060c7348 */ /* 0x000fea0003c00000 */
[----:B------:R-:W-:Y:S02]  /*9480*/  ELECT P0, UR62, PT ;  /* 0x00000000003e782f */ /* 0x000fe40003800000 */
[----:B------:R-:W-:Y:S01]  /*9490*/  MOV R6, UR62 ;  /* 0x0000003e00067c02 */ /* 0x000fe20008000f00 */
[----:B------:R-:W-:Y:S10]  /*94a0*/  ENDCOLLECTIVE ;  /* 0x000000000000791b */ /* 0x000ff40003800000 */
.L_x_197:
[----:B------:R-:W-:Y:S05]  /*94b0*/  BSYNC B1 ;  /* 0x0000000000017941 */ /* 0x000fea0003800000 */
.L_x_196:
[----:B------:R-:W-:Y:S05]  /*94c0*/  BRA `(.L_x_198) ;  /* 0xfffffff0001c7947 */ /* 0x000fea000383ffff */
.L_x_179:
[----:B0-----:R0:W1:Y:S02]  /*94d0*/  SYNCS.PHASECHK.TRANS64.TRYWAIT P0, [R22+URZ+0x28], R9 ;  /* 0x00002809160075a7 */ /* 0x001064000800017f */
[----:B-1----:R-:W-:Y:S05]  /*94e0*/  @!P0 NANOSLEEP.SYNCS 0x989680 ;  /* 0x009896800000895d */ /* 0x002fea0003900000 */
[----:B------:R-:W1:Y:S02]  /*94f0*/  @!P0 SYNCS.PHASECHK.TRANS64 P0, [R22+URZ+0x28], R9 ;  /* 0x00002809160085a7 */ /* 0x000e64000800007f */
[----:B-1----:R-:W-:Y:S05]  /*9500*/  @!P0 BRA `(.L_x_179) ;  /* 0xfffffffc00f08947 */ /* 0x002fea000383ffff */
[----:B------:R-:W-:Y:S05]  /*9510*/  BRA `(.L_x_199) ;  /* 0xfffffff0005c7947 */ /* 0x000fea000383ffff */
.L_x_187:
[----:B------:R-:W-:Y:S01]  /*9520*/  BSSY B0, `(.L_x_200) ;  /* 0x0000006000007945 */ /* 0x000fe20003800000 */
[----:B------:R-:W-:-:S07]  /*9530*/  IMAD.MOV.U32 R6, RZ, RZ, -0x1 ;  /* 0xffffffffff067424 */ /* 0x000fce00078e00ff */
[----:B------:R-:W-:Y:S05]  /*9540*/  WARPSYNC.COLLECTIVE R6, `(.L_x_201) ;  /* 0x00000000060c7348 */ /* 0x000fea0003c00000 */
[----:B------:R-:W-:Y:S02]  /*9550*/  ELECT P0, UR62, PT ;  /* 0x00000000003e782f */ /* 0x000fe40003800000 */
[----:B------:R-:W-:Y:S01]  /*9560*/  MOV R6, UR62 ;  /* 0x0000003e00067c02 */ /* 0x000fe20008000f00 */
[----:B------:R-:W-:Y:S10]  /*9570*/  ENDCOLLECTIVE ;  /* 0x000000000000791b */ /* 0x000ff40003800000 */
.L_x_201:
[----:B------:R-:W-:Y:S05]  /*9580*/  BSYNC B0 ;  /* 0x0000000000007941 */ /* 0x000fea0003800000 */
.L_x_200:
[----:B------:R-:W-:Y:S05]  /*9590*/  BRA `(.L_x_202) ;  /* 0xfffffff800a47947 */ /* 0x000fea000383ffff */
.L_x_191:
[----:B0-----:R0:W1:Y:S02]  /*95a0*/  SYNCS.PHASECHK.TRANS64.TRYWAIT P0, [R6+URZ], R3 ;  /* 0x00000003060075a7 */ /* 0x001064000800017f */
[----:B-1----:R-:W-:Y:S05]  /*95b0*/  @!P0 NANOSLEEP.SYNCS 0x989680 ;  /* 0x009896800000895d */ /* 0x002fea0003900000 */
[----:B------:R-:W1:Y:S02]  /*95c0*/  @!P0 SYNCS.PHASECHK.TRANS64 P0, [R6+URZ], R3 ;  /* 0x00000003060085a7 */ /* 0x000e64000800007f */
[----:B-1----:R-:W-:Y:S05]  /*95d0*/  @!P0 BRA `(.L_x_191) ;  /* 0xfffffffc00f08947 */ /* 0x002fea000383ffff */
[----:B------:R-:W-:Y:S05]  /*95e0*/  BRA `(.L_x_203) ;  /* 0xfffffff800e47947 */ /* 0x000fea000383ffff */
.L_x_192:
[----:B0-----:R0:W1:Y:S02]  /*95f0*/  SYNCS.PHASECHK.TRANS64.TRYWAIT P0, [R7+URZ], R4 ;  /* 0x00000004070075a7 */ /* 0x001064000800017f */
[----:B-1----:R-:W-:Y:S05]  /*9600*/  @!P0 NANOSLEEP.SYNCS 0x989680 ;  /* 0x009896800000895d */ /* 0x002fea0003900000 */
[----:B------:R-:W1:Y:S02]  /*9610*/  @!P0 SYNCS.PHASECHK.TRANS64 P0, [R7+URZ], R4 ;  /* 0x00000004070085a7 */ /* 0x000e64000800007f */
[----:B-1----:R-:W-:Y:S05]  /*9620*/  @!P0 BRA `(.L_x_192) ;  /* 0xfffffffc00f08947 */ /* 0x002fea000383ffff */
[----:B------:R-:W-:Y:S05]  /*9630*/  BRA `(.L_x_204) ;  /* 0xfffffff800f47947 */ /* 0x000fea000383ffff */
.L_x_193:
[----:B0-----:R0:W1:Y:S02]  /*9640*/  SYNCS.PHASECHK.TRANS64.TRYWAIT P0, [R10+URZ], R5 ;  /* 0x000000050a0075a7 */ /* 0x001064000800017f */
[----:B-1----:R-:W-:Y:S05]  /*9650*/  @!P0 NANOSLEEP.SYNCS 0x989680 ;  /* 0x009896800000895d */ /* 0x002fea0003900000 */
[----:B------:R-:W1:Y:S02]  /*9660*/  @!P0 SYNCS.PHASECHK.TRANS64 P0, [R10+URZ], R5 ;  /* 0x000000050a0085a7 */ /* 0x000e64000800007f */
[----:B-1----:R-:W-:Y:S05]  /*9670*/  @!P0 BRA `(.L_x_193) ;  /* 0xfffffffc00f08947 */ /* 0x002fea000383ffff */
[----:B------:R-:W-:Y:S05]  /*9680*/  BRA `(.L_x_205) ;  /* 0xfffffffc00047947 */ /* 0x000fea000383ffff */
.L_x_194:
[----:B-1----:R1:W2:Y:S02]  /*9690*/  SYNCS.PHASECHK.TRANS64.TRYWAIT P0, [R11+URZ], R6 ;  /* 0x000000060b0075a7 */ /* 0x0022a4000800017f */
[----:B--2---:R-:W-:Y:S05]  /*96a0*/  @!P0 NANOSLEEP.SYNCS 0x989680 ;  /* 0x009896800000895d */ /* 0x004fea0003900000 */
[----:B------:R-:W2:Y:S02]  /*96b0*/  @!P0 SYNCS.PHASECHK.TRANS64 P0, [R11+URZ], R6 ;  /* 0x000000060b0085a7 */ /* 0x000ea4000800007f */
[----:B--2---:R-:W-:Y:S05]  /*96c0*/  @!P0 BRA `(.L_x_194) ;  /* 0xfffffffc00f08947 */ /* 0x004fea000383ffff */
[----:B------:R-:W-:Y:S05]  /*96d0*/  BRA `(.L_x_206) ;  /* 0xfffffffc000c7947 */ /* 0x000fea000383ffff */
.L_x_207:
[----:B------:R-:W-:-:S00]  /*96e0*/  BRA `(.L_x_207) ;  /* 0xfffffffc00fc7947 */ /* 0x000fc0000383ffff */
[----:B------:R-:W-:-:S00]  /*96f0*/  NOP ;  /* 0x0000000000007918 */ /* 0x000fc00000000000 */
        /* <DEDUP_REMOVED lines=8> */
.L_x_208:


//--------------------- .nv.shared._ZN7cutlass13device_kernelINS_4gemm6kernel13GemmUniversalIN4cute5tupleIJiiiiEEENS1_10collective13CollectiveMmaINS1_37MainloopSm90TmaGmmaWarpSpecializedFP8ILi5ENS5_IJNS4_1CILi1EEENSA_ILi2EEESB_EEENS1_35KernelTmaWarpSpecializedCooperativeEEENS5_IJNSA_ILi128EEESG_NSA_ILi64EEEEEENS_12float_e5m2_tENS5_IJlSB_lEEESJ_SK_NS4_8TiledMMAINS4_8MMA_AtomIJNS4_4SM904GMMA31MMA_64x128x32_F32E5M2E5M2_SS_TNILNSO_7ScaleInE1ELSQ_1EEEEEENS4_6LayoutINS5_IJSC_SB_SB_EEENS5_IJSB_NSA_ILi0EEESV_EEEEENS5_IJNS4_10UnderscoreESY_SY_EEEEENS4_23SM90_TMA_LOAD_MULTICASTENS4_14ComposedLayoutINS4_7SwizzleILi2ELi4ELi3EEENS4_18smem_ptr_flag_bitsILi8EEENST_INS5_IJNSA_ILi8EEESH_EEENS5_IJSH_SB_EEEEEEEvNS4_8identityENS4_13SM90_TMA_LOADES1B_vS1C_EENS_8epilogue10collective6detail29Sm90TmaWarpSpecializedAdapterINS1G_15DefaultEpilogueISJ_SK_SK_NS1F_6thread17LinearCombinationISJ_Li1EffLNS1K_9ScaleType4KindE0ELNS_15FloatRoundStyleE2ESJ_EENS1_15EpilogueDefaultEEEEEvvEEEEvNT_6ParamsE --------------------------
	.section	.nv.shared._ZN7cutlass13device_kernelINS_4gemm6kernel13GemmUniversalIN4cute5tupleIJiiiiEEENS1_10collective13CollectiveMmaINS1_37MainloopSm90TmaGmmaWarpSpecializedFP8ILi5ENS5_IJNS4_1CILi1EEENSA_ILi2EEESB_EEENS1_35KernelTmaWarpSpecializedCooperativeEEENS5_IJNSA_ILi128EEESG_NSA_ILi64EEEEEENS_12float_e5m2_tENS5_IJlSB_lEEESJ_SK_NS4_8TiledMMAINS4_8MMA_AtomIJNS4_4SM904GMMA31MMA_64x128x32_F32E5M2E5M2_SS_TNILNSO_7ScaleInE1ELSQ_1EEEEEENS4_6LayoutINS5_IJSC_SB_SB_EEENS5_IJSB_NSA_ILi0EEESV_EEEEENS5_IJNS4_10UnderscoreESY_SY_EEEEENS4_23SM90_TMA_LOAD_MULTICASTENS4_14ComposedLayoutINS4_7SwizzleILi2ELi4ELi3EEENS4_18smem_ptr_flag_bitsILi8EEENST_INS5_IJNSA_ILi8EEESH_EEENS5_IJSH_SB_EEEEEEEvNS4_8identityENS4_13SM90_TMA_LOADES1B_vS1C_EENS_8epilogue10collective6detail29Sm90TmaWarpSpecializedAdapterINS1G_15DefaultEpilogueISJ_SK_SK_NS1F_6thread17LinearCombinationISJ_Li1EffLNS1K_9ScaleType4KindE0ELNS_15FloatRoundStyleE2ESJ_EENS1_15EpilogueDefaultEEEEEvvEEEEvNT_6ParamsE,"aw",@nobits
	.sectionflags	@""
	.align	16
	.zero		1024


//--------------------- .nv.shared.reserved.0     --------------------------
	.section	.nv.shared.reserved.0,"aw",@nobits
	.weak		__nv_reservedSMEM_offset_0_alias
	.size		__nv_reservedSMEM_offset_0_alias, 0, 0
	.other		__nv_reservedSMEM_offset_0_alias,@"STO_CUDA_RESERVED_SHARED STV_DEFAULT"
__nv_reservedSMEM_offset_0_alias:
	.zero		0


//--------------------- .nv.global                --------------------------
	.section	.nv.global,"aw",@nobits
.nv.global:
	.type		_ZN39_INTERNAL_4eca7d50_4_k_cu_df59cd02_48594cute1_E,@object
	.size		_ZN39_INTERNAL_4eca7d50_4_k_cu_df59cd02_48594cute1_E,(_ZN39_INTERNAL_4eca7d50_4_k_cu_df59cd02_48594cuda3std3__45__cpo6cbeginE - _ZN39_INTERNAL_4eca7d50_4_k_cu_df59cd02_48594cute1_E)
_ZN39_INTERNAL_4eca7d50_4_k_cu_df59cd02_48594cute1_E:
	.zero		1
	.type		_ZN39_INTERNAL_4eca7d50_4_k_cu_df59cd02_48594cuda3std3__45__cpo6cbeginE,@object
	.size		_ZN39_INTERNAL_4eca7d50_4_k_cu_df59cd02_48594cuda3std3__45__cpo6cbeginE,(_ZN39_INTERNAL_4eca7d50_4_k_cu_df59cd02_48594cuda3std3__48in_placeE - _ZN39_INTERNAL_4eca7d50_4_k_cu_df59cd02_48594cuda3std3__45__cpo6cbeginE)
_ZN39_INTERNAL_4eca7d50_4_k_cu_df59cd02_48594cuda3std3__45__cpo6cbeginE:
	.zero		1
	.type		_ZN39_INTERNAL_4eca7d50_4_k_cu_df59cd02_48594cuda3std3__48in_placeE,@object
	.size		_ZN39_INTERNAL_4eca7d50_4_k_cu_df59cd02_48594cuda3std3__48in_placeE,(_ZN39_INTERNAL_4eca7d50_4_k_cu_df59cd02_48594cuda3std6ranges3__45__cpo9iter_moveE - _ZN39_INTERNAL_4eca7d50_4_k_cu_df59cd02_48594cuda3std3__48in_placeE)
_ZN39_INTERNAL_4eca7d50_4_k_cu_df59cd02_48594cuda3std3__48in_placeE:
	.zero		1
	.type		_ZN39_INTERNAL_4eca7d50_4_k_cu_df59cd02_48594cuda3std6ranges3__45__cpo9iter_moveE,@object
	.size		_ZN39_INTERNAL_4eca7d50_4_k_cu_df59cd02_48594cuda3std6ranges3__45__cpo9iter_moveE,(_ZN39_INTERNAL_4eca7d50_4_k_cu_df59cd02_48594cuda3std3__45__cpo5beginE - _ZN39_INTERNAL_4eca7d50_4_k_cu_df59cd02_48594cuda3std6ranges3__45__cpo9iter_moveE)
_ZN39_INTERNAL_4eca7d50_4_k_cu_df59cd02_48594cuda3std6ranges3__45__cpo9iter_moveE:
	.zero		1
	.type		_ZN39_INTERNAL_4eca7d50_4_k_cu_df59cd02_48594cuda3std3__45__cpo5beginE,@object
	.size		_ZN39_INTERNAL_4eca7d50_4_k_cu_df59cd02_48594cuda3std3__45__cpo5beginE,(_ZN39_INTERNAL_4eca7d50_4_k_cu_df59cd02_48594cuda3std3__441_GLOBAL__N__4eca7d50_4_k_cu_df59cd02_48596ignoreE - _ZN39_INTERNAL_4eca7d50_4_k_cu_df59cd02_48594cuda3std3__45__cpo5beginE)
_ZN39_INTERNAL_4eca7d50_4_k_cu_df59cd02_48594cuda3std3__45__cpo5beginE:
	.zero		1
	.type		_ZN39_INTERNAL_4eca7d50_4_k_cu_df59cd02_48594cuda3std3__441_GLOBAL__N__4eca7d50_4_k_cu_df59cd02_48596ignoreE,@object
	.size		_ZN39_INTERNAL_4eca7d50_4_k_cu_df59cd02_48594cuda3std3__441_GLOBAL__N__4eca7d50_4_k_cu_df59cd02_48596ignoreE,(_ZN39_INTERNAL_4eca7d50_4_k_cu_df59cd02_48594cute7productE - _ZN39_INTERNAL_4eca7d50_4_k_cu_df59cd02_48594cuda3std3__441_GLOBAL__N__4eca7d50_4_k_cu_df59cd02_48596ignoreE)
_ZN39_INTERNAL_4eca7d50_4_k_cu_df59cd02_48594cuda3std3__441_GLOBAL__N__4eca7d50_4_k_cu_df59cd02_48596ignoreE:
	.zero		1
	.type		_ZN39_INTERNAL_4eca7d50_4_k_cu_df59cd02_48594cute7productE,@object
	.size		_ZN39_INTERNAL_4eca7d50_4_k_cu_df59cd02_48594cute7productE,(_ZN39_INTERNAL_4eca7d50_4_k_cu_df59cd02_48594cuda3std3__45__cpo3endE - _ZN39_INTERNAL_4eca7d50_4_k_cu_df59cd02_48594cute7productE)
_ZN39_INTERNAL_4eca7d50_4_k_cu_df59cd02_48594cute7productE:
	.zero		1
	.type		_ZN39_INTERNAL_4eca7d50_4_k_cu_df59cd02_48594cuda3std3__45__cpo3endE,@object
	.size		_ZN39_INTERNAL_4eca7d50_4_k_cu_df59cd02_48594cuda3std3__45__cpo3endE,(_ZN39_INTERNAL_4eca7d50_4_k_cu_df59cd02_48594cuda3std3__419piecewise_constructE - _ZN39_INTERNAL_4eca7d50_4_k_cu_df59cd02_48594cuda3std3__45__cpo3endE)
_ZN39_INTERNAL_4eca7d50_4_k_cu_df59cd02_48594cuda3std3__45__cpo3endE:
	.zero		1
	.type		_ZN39_INTERNAL_4eca7d50_4_k_cu_df59cd02_48594cuda3std3__419piecewise_constructE,@object
	.size		_ZN39_INTERNAL_4eca7d50_4_k_cu_df59cd02_48594cuda3std3__419piecewise_constructE,(_ZN39_INTERNAL_4eca7d50_4_k_cu_df59cd02_48594cuda3std3__45__cpo4cendE - _ZN39_INTERNAL_4eca7d50_4_k_cu_df59cd02_48594cuda3std3__419piecewise_constructE)
_ZN39_INTERNAL_4eca7d50_4_k_cu_df59cd02_48594cuda3std3__419piecewise_constructE:
	.zero		1
	.type		_ZN39_INTERNAL_4eca7d50_4_k_cu_df59cd02_48594cuda3std3__45__cpo4cendE,@object
	.size		_ZN39_INTERNAL_4eca7d50_4_k_cu_df59cd02_48594cuda3std3__45__cpo4cendE,(_ZN39_INTERNAL_4eca7d50_4_k_cu_df59cd02_48594cuda3std6ranges3__45__cpo4swapE - _ZN39_INTERNAL_4eca7d50_4_k_cu_df59cd02_48594cuda3std3__45__cpo4cendE)
_ZN39_INTERNAL_4eca7d50_4_k_cu_df59cd02_48594cuda3std3__45__cpo4cendE:
	.zero		1
	.type		_ZN39_INTERNAL_4eca7d50_4_k_cu_df59cd02_48594cuda3std6ranges3__45__cpo4swapE,@object
	.size		_ZN39_INTERNAL_4eca7d50_4_k_cu_df59cd02_48594cuda3std6ranges3__45__cpo4swapE,(.L_7 - _ZN39_INTERNAL_4eca7d50_4_k_cu_df59cd02_48594cuda3std6ranges3__45__cpo4swapE)
_ZN39_INTERNAL_4eca7d50_4_k_cu_df59cd02_48594cuda3std6ranges3__45__cpo4swapE:
	.zero		1
.L_7:


//--------------------- .nv.constant0._ZN7cutlass13device_kernelINS_4gemm6kernel13GemmUniversalIN4cute5tupleIJiiiiEEENS1_10collective13CollectiveMmaINS1_37MainloopSm90TmaGmmaWarpSpecializedFP8ILi5ENS5_IJNS4_1CILi1EEENSA_ILi2EEESB_EEENS1_35KernelTmaWarpSpecializedCooperativeEEENS5_IJNSA_ILi128EEESG_NSA_ILi64EEEEEENS_12float_e5m2_tENS5_IJlSB_lEEESJ_SK_NS4_8TiledMMAINS4_8MMA_AtomIJNS4_4SM904GMMA31MMA_64x128x32_F32E5M2E5M2_SS_TNILNSO_7ScaleInE1ELSQ_1EEEEEENS4_6LayoutINS5_IJSC_SB_SB_EEENS5_IJSB_NSA_ILi0EEESV_EEEEENS5_IJNS4_10UnderscoreESY_SY_EEEEENS4_23SM90_TMA_LOAD_MULTICASTENS4_14ComposedLayoutINS4_7SwizzleILi2ELi4ELi3EEENS4_18smem_ptr_flag_bitsILi8EEENST_INS5_IJNSA_ILi8EEESH_EEENS5_IJSH_SB_EEEEEEEvNS4_8identityENS4_13SM90_TMA_LOADES1B_vS1C_EENS_8epilogue10collective6detail29Sm90TmaWarpSpecializedAdapterINS1G_15DefaultEpilogueISJ_SK_SK_NS1F_6thread17LinearCombinationISJ_Li1EffLNS1K_9ScaleType4KindE0ELNS_15FloatRoundStyleE2ESJ_EENS1_15EpilogueDefaultEEEEEvvEEEEvNT_6ParamsE --------------------------
	.section	.nv.constant0._ZN7cutlass13device_kernelINS_4gemm6kernel13GemmUniversalIN4cute5tupleIJiiiiEEENS1_10collective13CollectiveMmaINS1_37MainloopSm90TmaGmmaWarpSpecializedFP8ILi5ENS5_IJNS4_1CILi1EEENSA_ILi2EEESB_EEENS1_35KernelTmaWarpSpecializedCooperativeEEENS5_IJNSA_ILi128EEESG_NSA_ILi64EEEEEENS_12float_e5m2_tENS5_IJlSB_lEEESJ_SK_NS4_8TiledMMAINS4_8MMA_AtomIJNS4_4SM904GMMA31MMA_64x128x32_F32E5M2E5M2_SS_TNILNSO_7ScaleInE1ELSQ_1EEEEEENS4_6LayoutINS5_IJSC_SB_SB_EEENS5_IJSB_NSA_ILi0EEESV_EEEEENS5_IJNS4_10UnderscoreESY_SY_EEEEENS4_23SM90_TMA_LOAD_MULTICASTENS4_14ComposedLayoutINS4_7SwizzleILi2ELi4ELi3EEENS4_18smem_ptr_flag_bitsILi8EEENST_INS5_IJNSA_ILi8EEESH_EEENS5_IJSH_SB_EEEEEEEvNS4_8identityENS4_13SM90_TMA_LOADES1B_vS1C_EENS_8epilogue10collective6detail29Sm90TmaWarpSpecializedAdapterINS1G_15DefaultEpilogueISJ_SK_SK_NS1F_6thread17LinearCombinationISJ_Li1EffLNS1K_9ScaleType4KindE0ELNS_15FloatRoundStyleE2ESJ_EENS1_15EpilogueDefaultEEEEEvvEEEEvNT_6ParamsE,"a",@progbits
	.sectionflags	@""
	.align	4
.nv.constant0._ZN7cutlass13device_kernelINS_4gemm6kernel13GemmUniversalIN4cute5tupleIJiiiiEEENS1_10collective13CollectiveMmaINS1_37MainloopSm90TmaGmmaWarpSpecializedFP8ILi5ENS5_IJNS4_1CILi1EEENSA_ILi2EEESB_EEENS1_35KernelTmaWarpSpecializedCooperativeEEENS5_IJNSA_ILi128EEESG_NSA_ILi64EEEEEENS_12float_e5m2_tENS5_IJlSB_lEEESJ_SK_NS4_8TiledMMAINS4_8MMA_AtomIJNS4_4SM904GMMA31MMA_64x128x32_F32E5M2E5M2_SS_TNILNSO_7ScaleInE1ELSQ_1EEEEEENS4_6LayoutINS5_IJSC_SB_SB_EEENS5_IJSB_NSA_ILi0EEESV_EEEEENS5_IJNS4_10UnderscoreESY_SY_EEEEENS4_23SM90_TMA_LOAD_MULTICASTENS4_14ComposedLayoutINS4_7SwizzleILi2ELi4ELi3EEENS4_18smem_ptr_flag_bitsILi8EEENST_INS5_IJNSA_ILi8EEESH_EEENS5_IJSH_SB_EEEEEEEvNS4_8identityENS4_13SM90_TMA_LOADES1B_vS1C_EENS_8epilogue10collective6detail29Sm90TmaWarpSpecializedAdapterINS1G_15DefaultEpilogueISJ_SK_SK_NS1F_6thread17LinearCombinationISJ_Li1EffLNS1K_9ScaleType4KindE0ELNS_15FloatRoundStyleE2ESJ_EENS1_15EpilogueDefaultEEEEEvvEEEEvNT_6ParamsE:
	.zero		1664


//--------------------- SYMBOLS --------------------------

	.type		.nv.reservedSmem.offset0,@object
	.size		.nv.reservedSmem.offset0,0x4
